	.target	sm_100a

	.elftype	@"ET_EXEC"


//--------------------- .note.nv.tkinfo           --------------------------
	.section	.note.nv.tkinfo,"",@"SHT_NOTE"
	.sectionflags	@"SHF_NOTE_NV_TKINFO"
	.tkinfo
        /*0018*/ 	.word	0x00000002
        /*0030*/ 	.string	""
        /*0030*/ 	.string	"ptxas"
        /*0030*/ 	.string	"Cuda compilation tools, release 13.0, V13.0.88"
        /*0030*/ 	.string	"Build cuda_13.0.r13.0/compiler.36424714_0"
        /*0030*/ 	.string	"-arch sm_100a -m 64 "



//--------------------- .note.nv.cuinfo           --------------------------
	.section	.note.nv.cuinfo,"",@"SHT_NOTE"
	.sectionflags	@"SHF_NOTE_NV_CUINFO"
        /*0018*/ 	.short	0x0002
        /*001a*/ 	.short	0x0064
        /*001c*/ 	.short	0x0082
	.zero		2


//--------------------- .nv.info                  --------------------------
	.section	.nv.info,"",@"SHT_CUDA_INFO"
	.align	4


	//----- nvinfo : EIATTR_REGCOUNT
	.align		4
        /*0000*/ 	.byte	0x04, 0x2f
        /*0002*/ 	.short	(.L_19 - .L_18)
	.align		4
.L_18:
        /*0004*/ 	.word	index@(_ZN7cutlass13device_kernelINS_4gemm6kernel13GemmUniversalIN4cute5tupleIJiiiiEEENS1_10collective13CollectiveMmaINS1_35MainloopSm100TmaUmmaWarpSpecializedILi3ELi2ELi4ENS5_IJNS4_1CILi1EEESB_SB_EEEEENS5_IJNSA_ILi128EEESE_NSA_ILi32EEEEEEaNS5_IJlSB_lEEEaSH_NS4_8TiledMMAINS4_8MMA_AtomIJNS4_15SM100_MMA_S8_SSIaaiLi128ELi128ELNS4_4UMMA5MajorE0ELSM_0ELNSL_8SaturateE0EEEEEENS4_6LayoutISC_NS5_IJNSA_ILi0EEESR_SR_EEEEENS5_IJNS4_10UnderscoreESU_SU_EEEEENS4_13SM90_TMA_LOADENS4_14ComposedLayoutINS4_7SwizzleILi1ELi4ELi3EEENS4_18smem_ptr_flag_bitsILi8EEENSQ_INS5_IJNSA_ILi8EEESF_EEENS5_IJSF_SB_EEEEEEEvNS4_8identityESX_S17_vS18_EENS_8epilogue10collective18CollectiveEpilogueINS1A_23Sm100TmaWarpSpecializedILi2ELi2ELi64ELb0ELb0EEEJSG_NS5_IJNSQ_ISE_SB_EENSQ_INSA_ILi64EEESB_EEEEEaSH_aSH_NS1A_6fusion15FusionCallbacksIS1E_NS1J_17LinearCombinationIaiaiLNS_15FloatRoundStyleE2EEESG_S1I_JEEENS4_5SM1004TMEM4LOAD26SM100_TMEM_LOAD_32dp32b64xESX_NSY_INSZ_ILi2ELi4ELi3EEES12_NSQ_INS5_IJS13_S1G_EEENS5_IJS1G_SB_EEEEEEENS4_39AutoVectorizingCopyWithAssumedAlignmentILi128EEENS4_14SM90_TMA_STOREES1X_S1Z_S1Z_EEEvvEEEEvNT_6ParamsE)
        /*0008*/ 	.word	0x000000af


	//----- nvinfo : EIATTR_FRAME_SIZE
	.align		4
.L_19:
        /*000c*/ 	.byte	0x04, 0x11
        /*000e*/ 	.short	(.L_21 - .L_20)
	.align		4
.L_20:
        /*0010*/ 	.word	index@($__internal_2_$__cuda_sm10x_tcgen05_guardrail_trap_unallocated_columns_being_dealloced)
        /*0014*/ 	.word	0x00000000


	//----- nvinfo : EIATTR_FRAME_SIZE
	.align		4
.L_21:
        /*0018*/ 	.byte	0x04, 0x11
        /*001a*/ 	.short	(.L_23 - .L_22)
	.align		4
.L_22:
        /*001c*/ 	.word	index@($__internal_1_$__cuda_sm10x_tcgen05_guardrail_trap_phase_invalid_during_alloc)
        /*0020*/ 	.word	0x00000000


	//----- nvinfo : EIATTR_FRAME_SIZE
	.align		4
.L_23:
        /*0024*/ 	.byte	0x04, 0x11
        /*0026*/ 	.short	(.L_25 - .L_24)
	.align		4
.L_24:
        /*0028*/ 	.word	index@($__internal_0_$__cuda_sm10x_tcgen05_guardrail_trap_col_being_dealloced_not_returned_by_alloc)
        /*002c*/ 	.word	0x00000000


	//----- nvinfo : EIATTR_FRAME_SIZE
	.align		4
.L_25:
        /*0030*/ 	.byte	0x04, 0x11
        /*0032*/ 	.short	(.L_27 - .L_26)
	.align		4
.L_26:
        /*0034*/ 	.word	index@(_ZN7cutlass13device_kernelINS_4gemm6kernel13GemmUniversalIN4cute5tupleIJiiiiEEENS1_10collective13CollectiveMmaINS1_35MainloopSm100TmaUmmaWarpSpecializedILi3ELi2ELi4ENS5_IJNS4_1CILi1EEESB_SB_EEEEENS5_IJNSA_ILi128EEESE_NSA_ILi32EEEEEEaNS5_IJlSB_lEEEaSH_NS4_8TiledMMAINS4_8MMA_AtomIJNS4_15SM100_MMA_S8_SSIaaiLi128ELi128ELNS4_4UMMA5MajorE0ELSM_0ELNSL_8SaturateE0EEEEEENS4_6LayoutISC_NS5_IJNSA_ILi0EEESR_SR_EEEEENS5_IJNS4_10UnderscoreESU_SU_EEEEENS4_13SM90_TMA_LOADENS4_14ComposedLayoutINS4_7SwizzleILi1ELi4ELi3EEENS4_18smem_ptr_flag_bitsILi8EEENSQ_INS5_IJNSA_ILi8EEESF_EEENS5_IJSF_SB_EEEEEEEvNS4_8identityESX_S17_vS18_EENS_8epilogue10collective18CollectiveEpilogueINS1A_23Sm100TmaWarpSpecializedILi2ELi2ELi64ELb0ELb0EEEJSG_NS5_IJNSQ_ISE_SB_EENSQ_INSA_ILi64EEESB_EEEEEaSH_aSH_NS1A_6fusion15FusionCallbacksIS1E_NS1J_17LinearCombinationIaiaiLNS_15FloatRoundStyleE2EEESG_S1I_JEEENS4_5SM1004TMEM4LOAD26SM100_TMEM_LOAD_32dp32b64xESX_NSY_INSZ_ILi2ELi4ELi3EEES12_NSQ_INS5_IJS13_S1G_EEENS5_IJS1G_SB_EEEEEEENS4_39AutoVectorizingCopyWithAssumedAlignmentILi128EEENS4_14SM90_TMA_STOREES1X_S1Z_S1Z_EEEvvEEEEvNT_6ParamsE)
        /*0038*/ 	.word	0x00000000


	//----- nvinfo : EIATTR_MIN_STACK_SIZE
	.align		4
.L_27:
        /*003c*/ 	.byte	0x04, 0x12
        /*003e*/ 	.short	(.L_29 - .L_28)
	.align		4
.L_28:
        /*0040*/ 	.word	index@(_ZN7cutlass13device_kernelINS_4gemm6kernel13GemmUniversalIN4cute5tupleIJiiiiEEENS1_10collective13CollectiveMmaINS1_35MainloopSm100TmaUmmaWarpSpecializedILi3ELi2ELi4ENS5_IJNS4_1CILi1EEESB_SB_EEEEENS5_IJNSA_ILi128EEESE_NSA_ILi32EEEEEEaNS5_IJlSB_lEEEaSH_NS4_8TiledMMAINS4_8MMA_AtomIJNS4_15SM100_MMA_S8_SSIaaiLi128ELi128ELNS4_4UMMA5MajorE0ELSM_0ELNSL_8SaturateE0EEEEEENS4_6LayoutISC_NS5_IJNSA_ILi0EEESR_SR_EEEEENS5_IJNS4_10UnderscoreESU_SU_EEEEENS4_13SM90_TMA_LOADENS4_14ComposedLayoutINS4_7SwizzleILi1ELi4ELi3EEENS4_18smem_ptr_flag_bitsILi8EEENSQ_INS5_IJNSA_ILi8EEESF_EEENS5_IJSF_SB_EEEEEEEvNS4_8identityESX_S17_vS18_EENS_8epilogue10collective18CollectiveEpilogueINS1A_23Sm100TmaWarpSpecializedILi2ELi2ELi64ELb0ELb0EEEJSG_NS5_IJNSQ_ISE_SB_EENSQ_INSA_ILi64EEESB_EEEEEaSH_aSH_NS1A_6fusion15FusionCallbacksIS1E_NS1J_17LinearCombinationIaiaiLNS_15FloatRoundStyleE2EEESG_S1I_JEEENS4_5SM1004TMEM4LOAD26SM100_TMEM_LOAD_32dp32b64xESX_NSY_INSZ_ILi2ELi4ELi3EEES12_NSQ_INS5_IJS13_S1G_EEENS5_IJS1G_SB_EEEEEEENS4_39AutoVectorizingCopyWithAssumedAlignmentILi128EEENS4_14SM90_TMA_STOREES1X_S1Z_S1Z_EEEvvEEEEvNT_6ParamsE)
        /*0044*/ 	.word	0x00000000
.L_29:


//--------------------- .nv.compat                --------------------------
	.section	.nv.compat,"",@"SHT_CUDA_COMPAT_INFO"
	.align	4
        /*0000*/ 	.byte	0x02, 0x09, 0x01, 0x00, 0x02, 0x02, 0x03, 0x00, 0x02, 0x05, 0x06, 0x00, 0x03, 0x07, 0x01, 0x01
        /*0010*/ 	.byte	0x02, 0x03, 0x01, 0x00, 0x02, 0x06, 0x01, 0x00, 0x04, 0x0b, 0x08, 0x00, 0x01, 0x00, 0x00, 0x00
        /*0020*/ 	.byte	0x00, 0x00, 0x00, 0x00


//--------------------- .nv.info._ZN7cutlass13device_kernelINS_4gemm6kernel13GemmUniversalIN4cute5tupleIJiiiiEEENS1_10collective13CollectiveMmaINS1_35MainloopSm100TmaUmmaWarpSpecializedILi3ELi2ELi4ENS5_IJNS4_1CILi1EEESB_SB_EEEEENS5_IJNSA_ILi128EEESE_NSA_ILi32EEEEEEaNS5_IJlSB_lEEEaSH_NS4_8TiledMMAINS4_8MMA_AtomIJNS4_15SM100_MMA_S8_SSIaaiLi128ELi128ELNS4_4UMMA5MajorE0ELSM_0ELNSL_8SaturateE0EEEEEENS4_6LayoutISC_NS5_IJNSA_ILi0EEESR_SR_EEEEENS5_IJNS4_10UnderscoreESU_SU_EEEEENS4_13SM90_TMA_LOADENS4_14ComposedLayoutINS4_7SwizzleILi1ELi4ELi3EEENS4_18smem_ptr_flag_bitsILi8EEENSQ_INS5_IJNSA_ILi8EEESF_EEENS5_IJSF_SB_EEEEEEEvNS4_8identityESX_S17_vS18_EENS_8epilogue10collective18CollectiveEpilogueINS1A_23Sm100TmaWarpSpecializedILi2ELi2ELi64ELb0ELb0EEEJSG_NS5_IJNSQ_ISE_SB_EENSQ_INSA_ILi64EEESB_EEEEEaSH_aSH_NS1A_6fusion15FusionCallbacksIS1E_NS1J_17LinearCombinationIaiaiLNS_15FloatRoundStyleE2EEESG_S1I_JEEENS4_5SM1004TMEM4LOAD26SM100_TMEM_LOAD_32dp32b64xESX_NSY_INSZ_ILi2ELi4ELi3EEES12_NSQ_INS5_IJS13_S1G_EEENS5_IJS1G_SB_EEEEEEENS4_39AutoVectorizingCopyWithAssumedAlignmentILi128EEENS4_14SM90_TMA_STOREES1X_S1Z_S1Z_EEEvvEEEEvNT_6ParamsE --------------------------
	.section	.nv.info._ZN7cutlass13device_kernelINS_4gemm6kernel13GemmUniversalIN4cute5tupleIJiiiiEEENS1_10collective13CollectiveMmaINS1_35MainloopSm100TmaUmmaWarpSpecializedILi3ELi2ELi4ENS5_IJNS4_1CILi1EEESB_SB_EEEEENS5_IJNSA_ILi128EEESE_NSA_ILi32EEEEEEaNS5_IJlSB_lEEEaSH_NS4_8TiledMMAINS4_8MMA_AtomIJNS4_15SM100_MMA_S8_SSIaaiLi128ELi128ELNS4_4UMMA5MajorE0ELSM_0ELNSL_8SaturateE0EEEEEENS4_6LayoutISC_NS5_IJNSA_ILi0EEESR_SR_EEEEENS5_IJNS4_10UnderscoreESU_SU_EEEEENS4_13SM90_TMA_LOADENS4_14ComposedLayoutINS4_7SwizzleILi1ELi4ELi3EEENS4_18smem_ptr_flag_bitsILi8EEENSQ_INS5_IJNSA_ILi8EEESF_EEENS5_IJSF_SB_EEEEEEEvNS4_8identityESX_S17_vS18_EENS_8epilogue10collective18CollectiveEpilogueINS1A_23Sm100TmaWarpSpecializedILi2ELi2ELi64ELb0ELb0EEEJSG_NS5_IJNSQ_ISE_SB_EENSQ_INSA_ILi64EEESB_EEEEEaSH_aSH_NS1A_6fusion15FusionCallbacksIS1E_NS1J_17LinearCombinationIaiaiLNS_15FloatRoundStyleE2EEESG_S1I_JEEENS4_5SM1004TMEM4LOAD26SM100_TMEM_LOAD_32dp32b64xESX_NSY_INSZ_ILi2ELi4ELi3EEES12_NSQ_INS5_IJS13_S1G_EEENS5_IJS1G_SB_EEEEEEENS4_39AutoVectorizingCopyWithAssumedAlignmentILi128EEENS4_14SM90_TMA_STOREES1X_S1Z_S1Z_EEEvvEEEEvNT_6ParamsE,"",@"SHT_CUDA_INFO"
	.sectionflags	@""
	.align	4


	//----- nvinfo : EIATTR_CUDA_API_VERSION
	.align		4
        /*0000*/ 	.byte	0x04, 0x37
        /*0002*/ 	.short	(.L_31 - .L_30)
.L_30:
        /*0004*/ 	.word	0x00000082


	//----- nvinfo : EIATTR_KPARAM_INFO
	.align		4
.L_31:
        /*0008*/ 	.byte	0x04, 0x17
        /*000a*/ 	.short	(.L_33 - .L_32)
.L_32:
        /*000c*/ 	.word	0x00000000
        /*0010*/ 	.short	0x0000
        /*0012*/ 	.short	0x0000
        /*0014*/ 	.byte	0x00, 0xf0, 0x01, 0x20


	//----- nvinfo : EIATTR_AT_ENTRY_FRAGMENTS
	.align		4
.L_33:
        /*0018*/ 	.byte	0x04, 0x4f
        /*001a*/ 	.short	(.L_35 - .L_34)


	//   ....[0]....
.L_34:
        /*001c*/ 	.word	0x00000006


	//----- nvinfo : EIATTR_RESERVED_SMEM_USED
	.align		4
.L_35:
        /*0020*/ 	.byte	0x01, 0x41
	.zero		2


	//----- nvinfo : EIATTR_SPARSE_MMA_MASK
	.align		4
        /*0024*/ 	.byte	0x03, 0x50
        /*0026*/ 	.short	0x0000


	//----- nvinfo : EIATTR_TCGEN05_1CTA_USED
	.align		4
        /*0028*/ 	.byte	0x01, 0x51
	.zero		2


	//----- nvinfo : EIATTR_MAXREG_COUNT
	.align		4
        /*002c*/ 	.byte	0x03, 0x1b
        /*002e*/ 	.short	0x00ff


	//----- nvinfo : EIATTR_NUM_BARRIERS
	.align		4
        /*0030*/ 	.byte	0x02, 0x4c
        /*0032*/ 	.byte	0x07
	.zero		1


	//----- nvinfo : EIATTR_EXTERNS
	.align		4
        /*0034*/ 	.byte	0x04, 0x0f
        /*0036*/ 	.short	(.L_37 - .L_36)


	//   ....[0]....
	.align		4
.L_36:
        /*0038*/ 	.word	index@(__assertfail)


	//----- nvinfo : EIATTR_MERCURY_ISA_VERSION
	.align		4
.L_37:
        /*003c*/ 	.byte	0x03, 0x5f
        /*003e*/ 	.short	0x0101


	//----- nvinfo : EIATTR_INT_WARP_WIDE_INSTR_OFFSETS
	.align		4
        /*0040*/ 	.byte	0x04, 0x31
        /*0042*/ 	.short	(.L_39 - .L_38)


	//   ....[0]....
.L_38:
        /*0044*/ 	.word	0x00001d70


	//   ....[1]....
        /*0048*/ 	.word	0x000035e0


	//   ....[2]....
        /*004c*/ 	.word	0x00003600


	//   ....[3]....
        /*0050*/ 	.word	0x00003630


	//   ....[4]....
        /*0054*/ 	.word	0x00003f60


	//   ....[5]....
        /*0058*/ 	.word	0x00003fd0


	//   ....[6]....
        /*005c*/ 	.word	0x000041b0


	//   ....[7]....
        /*0060*/ 	.word	0x00004310


	//----- nvinfo : EIATTR_COOP_GROUP_MASK_REGIDS
	.align		4
.L_39:
        /*0064*/ 	.byte	0x04, 0x29
        /*0066*/ 	.short	(.L_41 - .L_40)


	//   ....[0]....
.L_40:
        /*0068*/ 	.word	0xffffffff


	//   ....[1]....
        /*006c*/ 	.word	0xffffffff


	//   ....[2]....
        /*0070*/ 	.word	0xffffffff


	//   ....[3]....
        /*0074*/ 	.word	0xffffffff


	//   ....[4]....
        /*0078*/ 	.word	0xffffffff


	//   ....[5]....
        /*007c*/ 	.word	0xffffffff


	//   ....[6]....
        /*0080*/ 	.word	0xffffffff


	//   ....[7]....
        /*0084*/ 	.word	0xffffffff


	//   ....[8]....
        /*0088*/ 	.word	0xffffffff


	//   ....[9]....
        /*008c*/ 	.word	0xffffffff


	//   ....[10]....
        /*0090*/ 	.word	0xffffffff


	//   ....[11]....
        /*0094*/ 	.word	0xffffffff


	//   ....[12]....
        /*0098*/ 	.word	0xffffffff


	//----- nvinfo : EIATTR_COOP_GROUP_INSTR_OFFSETS
	.align		4
.L_41:
        /*009c*/ 	.byte	0x04, 0x28
        /*009e*/ 	.short	(.L_43 - .L_42)


	//   ....[0]....
.L_42:
        /*00a0*/ 	.word	0x00000090


	//   ....[1]....
        /*00a4*/ 	.word	0x000004d0


	//   ....[2]....
        /*00a8*/ 	.word	0x00000620


	//   ....[3]....
        /*00ac*/ 	.word	0x00000780


	//   ....[4]....
        /*00b0*/ 	.word	0x00000880


	//   ....[5]....
        /*00b4*/ 	.word	0x000009f0


	//   ....[6]....
        /*00b8*/ 	.word	0x00000b90


	//   ....[7]....
        /*00bc*/ 	.word	0x00001c50


	//   ....[8]....
        /*00c0*/ 	.word	0x000029a0


	//   ....[9]....
        /*00c4*/ 	.word	0x00002bb0


	//   ....[10]....
        /*00c8*/ 	.word	0x00002be0


	//   ....[11]....
        /*00cc*/ 	.word	0x000034c0


	//   ....[12]....
        /*00d0*/ 	.word	0x000036f0


	//----- nvinfo : EIATTR_VRC_CTA_INIT_COUNT
	.align		4
.L_43:
        /*00d4*/ 	.byte	0x02, 0x4a
        /*00d6*/ 	.byte	0x80
	.zero		1


	//----- nvinfo : EIATTR_SYSCALL_OFFSETS
	.align		4
        /*00d8*/ 	.byte	0x04, 0x46
        /*00da*/ 	.short	(.L_45 - .L_44)


	//   ....[0]....
.L_44:
        /*00dc*/ 	.word	0x00004d50


	//   ....[1]....
        /*00e0*/ 	.word	0x00004e90


	//   ....[2]....
        /*00e4*/ 	.word	0x000056f0


	//   ....[3]....
        /*00e8*/ 	.word	0x00006cf0


	//----- nvinfo : EIATTR_MBARRIER_INSTR_OFFSETS
	.align		4
.L_45:
        /*00ec*/ 	.byte	0x04, 0x39
        /*00ee*/ 	.short	(.L_47 - .L_46)


	//   ....[0]....
.L_46:
        /*00f0*/ 	.word	0x000005b0
        /*00f4*/ 	.word	0x000000ff
        /*00f8*/ 	.word	0x00000000
        /*00fc*/ 	.short	0x0100
        /*00fe*/ 	.byte	0x05
	.zero		1


	//   ....[1]....
        /*0100*/ 	.word	0x000005c0
        /*0104*/ 	.word	0x000000ff
        /*0108*/ 	.word	0x00000018
        /*010c*/ 	.short	0x0100
        /*010e*/ 	.byte	0x05
	.zero		1


	//   ....[2]....
        /*0110*/ 	.word	0x000005d0
        /*0114*/ 	.word	0x000000ff
        /*0118*/ 	.word	0x00000008
        /*011c*/ 	.short	0x0100
        /*011e*/ 	.byte	0x05
	.zero		1


	//   ....[3]....
        /*0120*/ 	.word	0x000005e0
        /*0124*/ 	.word	0x000000ff
        /*0128*/ 	.word	0x00000020
        /*012c*/ 	.short	0x0100
        /*012e*/ 	.byte	0x05
	.zero		1


	//   ....[4]....
        /*0130*/ 	.word	0x000005f0
        /*0134*/ 	.word	0x000000ff
        /*0138*/ 	.word	0x00000010
        /*013c*/ 	.short	0x0100
        /*013e*/ 	.byte	0x05
	.zero		1


	//   ....[5]....
        /*0140*/ 	.word	0x00000600
        /*0144*/ 	.word	0x000000ff
        /*0148*/ 	.word	0x00000028
        /*014c*/ 	.short	0x0100
        /*014e*/ 	.byte	0x05
	.zero		1


	//   ....[6]....
        /*0150*/ 	.word	0x00000730
        /*0154*/ 	.word	0x000000ff
        /*0158*/ 	.word	0x00000030
        /*015c*/ 	.short	0x0100
        /*015e*/ 	.byte	0x07
	.zero		1


	//   ....[7]....
        /*0160*/ 	.word	0x00000740
        /*0164*/ 	.word	0x000000ff
        /*0168*/ 	.word	0x00000040
        /*016c*/ 	.short	0x0100
        /*016e*/ 	.byte	0x07
	.zero		1


	//   ....[8]....
        /*0170*/ 	.word	0x00000750
        /*0174*/ 	.word	0x000000ff
        /*0178*/ 	.word	0x00000038
        /*017c*/ 	.short	0x0100
        /*017e*/ 	.byte	0x07
	.zero		1


	//   ....[9]....
        /*0180*/ 	.word	0x00000760
        /*0184*/ 	.word	0x000000ff
        /*0188*/ 	.word	0x00000048
        /*018c*/ 	.short	0x0100
        /*018e*/ 	.byte	0x07
	.zero		1


	//   ....[10]....
        /*0190*/ 	.word	0x00000850
        /*0194*/ 	.word	0x000000ff
        /*0198*/ 	.word	0x00000050
        /*019c*/ 	.short	0x0100
        /*019e*/ 	.byte	0x05
	.zero		1


	//   ....[11]....
        /*01a0*/ 	.word	0x00000860
        /*01a4*/ 	.word	0x000000ff
        /*01a8*/ 	.word	0x00000058
        /*01ac*/ 	.short	0x0100
        /*01ae*/ 	.byte	0x05
	.zero		1


	//   ....[12]....
        /*01b0*/ 	.word	0x000009a0
        /*01b4*/ 	.word	0x000000ff
        /*01b8*/ 	.word	0x00000060
        /*01bc*/ 	.short	0x0100
        /*01be*/ 	.byte	0x05
	.zero		1


	//   ....[13]....
        /*01c0*/ 	.word	0x000009b0
        /*01c4*/ 	.word	0x000000ff
        /*01c8*/ 	.word	0x00000070
        /*01cc*/ 	.short	0x0100
        /*01ce*/ 	.byte	0x05
	.zero		1


	//   ....[14]....
        /*01d0*/ 	.word	0x000009c0
        /*01d4*/ 	.word	0x000000ff
        /*01d8*/ 	.word	0x00000068
        /*01dc*/ 	.short	0x0100
        /*01de*/ 	.byte	0x05
	.zero		1


	//   ....[15]....
        /*01e0*/ 	.word	0x000009d0
        /*01e4*/ 	.word	0x000000ff
        /*01e8*/ 	.word	0x00000078
        /*01ec*/ 	.short	0x0100
        /*01ee*/ 	.byte	0x05
	.zero		1


	//   ....[16]....
        /*01f0*/ 	.word	0x00000b00
        /*01f4*/ 	.word	0x000000ff
        /*01f8*/ 	.word	0x00000080
        /*01fc*/ 	.short	0x0100
        /*01fe*/ 	.byte	0x07
	.zero		1


	//   ....[17]....
        /*0200*/ 	.word	0x00000b10
        /*0204*/ 	.word	0x000000ff
        /*0208*/ 	.word	0x000000a0
        /*020c*/ 	.short	0x0100
        /*020e*/ 	.byte	0x07
	.zero		1


	//   ....[18]....
        /*0210*/ 	.word	0x00000b20
        /*0214*/ 	.word	0x000000ff
        /*0218*/ 	.word	0x00000088
        /*021c*/ 	.short	0x0100
        /*021e*/ 	.byte	0x07
	.zero		1


	//   ....[19]....
        /*0220*/ 	.word	0x00000b30
        /*0224*/ 	.word	0x000000ff
        /*0228*/ 	.word	0x000000a8
        /*022c*/ 	.short	0x0100
        /*022e*/ 	.byte	0x07
	.zero		1


	//   ....[20]....
        /*0230*/ 	.word	0x00000b40
        /*0234*/ 	.word	0x000000ff
        /*0238*/ 	.word	0x00000090
        /*023c*/ 	.short	0x0100
        /*023e*/ 	.byte	0x07
	.zero		1


	//   ....[21]....
        /*0240*/ 	.word	0x00000b50
        /*0244*/ 	.word	0x000000ff
        /*0248*/ 	.word	0x000000b0
        /*024c*/ 	.short	0x0100
        /*024e*/ 	.byte	0x07
	.zero		1


	//   ....[22]....
        /*0250*/ 	.word	0x00000b60
        /*0254*/ 	.word	0x000000ff
        /*0258*/ 	.word	0x00000098
        /*025c*/ 	.short	0x0100
        /*025e*/ 	.byte	0x07
	.zero		1


	//   ....[23]....
        /*0260*/ 	.word	0x00000b70
        /*0264*/ 	.word	0x000000ff
        /*0268*/ 	.word	0x000000b8
        /*026c*/ 	.short	0x0100
        /*026e*/ 	.byte	0x07
	.zero		1


	//   ....[24]....
        /*0270*/ 	.word	0x00000c60
        /*0274*/ 	.word	0x000000ff
        /*0278*/ 	.word	0x000000c0
        /*027c*/ 	.short	0x0100
        /*027e*/ 	.byte	0x05
	.zero		1


	//   ....[25]....
        /*0280*/ 	.word	0x00000c70
        /*0284*/ 	.word	0x000000ff
        /*0288*/ 	.word	0x000000d0
        /*028c*/ 	.short	0x0100
        /*028e*/ 	.byte	0x05
	.zero		1


	//   ....[26]....
        /*0290*/ 	.word	0x00000c80
        /*0294*/ 	.word	0x000000ff
        /*0298*/ 	.word	0x000000c8
        /*029c*/ 	.short	0x0100
        /*029e*/ 	.byte	0x05
	.zero		1


	//   ....[27]....
        /*02a0*/ 	.word	0x00000c90
        /*02a4*/ 	.word	0x000000ff
        /*02a8*/ 	.word	0x000000d8
        /*02ac*/ 	.short	0x0100
        /*02ae*/ 	.byte	0x05
	.zero		1


	//   ....[28]....
        /*02b0*/ 	.word	0x00001570
        /*02b4*/ 	.word	0x00000003
        /*02b8*/ 	.word	0x000000d0
        /*02bc*/ 	.short	0x010a
        /*02be*/ 	.byte	0xff
	.zero		1


	//   ....[29]....
        /*02c0*/ 	.word	0x000015a0
        /*02c4*/ 	.word	0x00000003
        /*02c8*/ 	.word	0x000000c0
        /*02cc*/ 	.short	0x0101
        /*02ce*/ 	.byte	0xff
	.zero		1


	//   ....[30]....
        /*02d0*/ 	.word	0x00001670
        /*02d4*/ 	.word	0x000000ff
        /*02d8*/ 	.word	0x00000018
        /*02dc*/ 	.short	0x010a
        /*02de*/ 	.byte	0x08
	.zero		1


	//   ....[31]....
        /*02e0*/ 	.word	0x00001710
        /*02e4*/ 	.word	0x000000ff
        /*02e8*/ 	.word	0x00000018
        /*02ec*/ 	.short	0x010a
        /*02ee*/ 	.byte	0x21
	.zero		1


	//   ....[32]....
        /*02f0*/ 	.word	0x00001870
        /*02f4*/ 	.word	0x000000ff
        /*02f8*/ 	.word	0x00000018
        /*02fc*/ 	.short	0x010a
        /*02fe*/ 	.byte	0x08
	.zero		1


	//   ....[33]....
        /*0300*/ 	.word	0x00001960
        /*0304*/ 	.word	0x000000ff
        /*0308*/ 	.word	0x00000058
        /*030c*/ 	.short	0x0101
        /*030e*/ 	.byte	0x04
	.zero		1


	//   ....[34]....
        /*0310*/ 	.word	0x00001980
        /*0314*/ 	.word	0x000000ff
        /*0318*/ 	.word	0x00000018
        /*031c*/ 	.short	0x010a
        /*031e*/ 	.byte	0x08
	.zero		1


	//   ....[35]....
        /*0320*/ 	.word	0x00001a00
        /*0324*/ 	.word	0x000000ff
        /*0328*/ 	.word	0x00000018
        /*032c*/ 	.short	0x010a
        /*032e*/ 	.byte	0x11
	.zero		1


	//   ....[36]....
        /*0330*/ 	.word	0x00001b60
        /*0334*/ 	.word	0x000000ff
        /*0338*/ 	.word	0x00000018
        /*033c*/ 	.short	0x010a
        /*033e*/ 	.byte	0x08
	.zero		1


	//   ....[37]....
        /*0340*/ 	.word	0x00001c80
        /*0344*/ 	.word	0x00000002
        /*0348*/ 	.word	0x00000060
        /*034c*/ 	.short	0x010a
        /*034e*/ 	.byte	0xff
	.zero		1


	//   ....[38]....
        /*0350*/ 	.word	0x00001d40
        /*0354*/ 	.word	0x00000002
        /*0358*/ 	.word	0x00000000
        /*035c*/ 	.short	0x0101
        /*035e*/ 	.byte	0xff
	.zero		1


	//   ....[39]....
        /*0360*/ 	.word	0x000022a0
        /*0364*/ 	.word	0x000000ff
        /*0368*/ 	.word	0x00000000
        /*036c*/ 	.short	0x010a
        /*036e*/ 	.byte	0x05
	.zero		1


	//   ....[40]....
        /*0370*/ 	.word	0x00002330
        /*0374*/ 	.word	0x000000ff
        /*0378*/ 	.word	0x00000000
        /*037c*/ 	.short	0x010a
        /*037e*/ 	.byte	0x05
	.zero		1


	//   ....[41]....
        /*0380*/ 	.word	0x000023d0
        /*0384*/ 	.word	0x00000000
        /*0388*/ 	.word	0x00000000
        /*038c*/ 	.short	0x010a
        /*038e*/ 	.byte	0xff
	.zero		1


	//   ....[42]....
        /*0390*/ 	.word	0x000024f0
        /*0394*/ 	.word	0x00000000
        /*0398*/ 	.word	0x000000c0
        /*039c*/ 	.short	0x010a
        /*039e*/ 	.byte	0xff
	.zero		1


	//   ....[43]....
        /*03a0*/ 	.word	0x00002550
        /*03a4*/ 	.word	0x00000004
        /*03a8*/ 	.word	0x00000000
        /*03ac*/ 	.short	0x0101
        /*03ae*/ 	.byte	0xff
	.zero		1


	//   ....[44]....
        /*03b0*/ 	.word	0x00002570
        /*03b4*/ 	.word	0x000000ff
        /*03b8*/ 	.word	0x00000070
        /*03bc*/ 	.short	0x010a
        /*03be*/ 	.byte	0x05
	.zero		1


	//   ....[45]....
        /*03c0*/ 	.word	0x00002690
        /*03c4*/ 	.word	0x00000000
        /*03c8*/ 	.word	0x00000060
        /*03cc*/ 	.short	0x010a
        /*03ce*/ 	.byte	0xff
	.zero		1


	//   ....[46]....
        /*03d0*/ 	.word	0x000027a0
        /*03d4*/ 	.word	0x00000000
        /*03d8*/ 	.word	0x00000000
        /*03dc*/ 	.short	0x0101
        /*03de*/ 	.byte	0xff
	.zero		1


	//   ....[47]....
        /*03e0*/ 	.word	0x00002830
        /*03e4*/ 	.word	0x000000ff
        /*03e8*/ 	.word	0x00000070
        /*03ec*/ 	.short	0x0106
        /*03ee*/ 	.byte	0x05
	.zero		1


	//   ....[48]....
        /*03f0*/ 	.word	0x00002850
        /*03f4*/ 	.word	0x000000ff
        /*03f8*/ 	.word	0x00000070
        /*03fc*/ 	.short	0x010a
        /*03fe*/ 	.byte	0x05
	.zero		1


	//   ....[49]....
        /*0400*/ 	.word	0x000028e0
        /*0404*/ 	.word	0x000000ff
        /*0408*/ 	.word	0x00000070
        /*040c*/ 	.short	0x0106
        /*040e*/ 	.byte	0x04
	.zero		1


	//   ....[50]....
        /*0410*/ 	.word	0x00002920
        /*0414*/ 	.word	0x00000000
        /*0418*/ 	.word	0x00000070
        /*041c*/ 	.short	0x010a
        /*041e*/ 	.byte	0xff
	.zero		1


	//   ....[51]....
        /*0420*/ 	.word	0x00002e00
        /*0424*/ 	.word	0x00000000
        /*0428*/ 	.word	0x00000060
        /*042c*/ 	.short	0x010a
        /*042e*/ 	.byte	0xff
	.zero		1


	//   ....[52]....
        /*0430*/ 	.word	0x00002f00
        /*0434*/ 	.word	0x00000003
        /*0438*/ 	.word	0x00000000
        /*043c*/ 	.short	0x0101
        /*043e*/ 	.byte	0xff
	.zero		1


	//   ....[53]....
        /*0440*/ 	.word	0x00002f10
        /*0444*/ 	.word	0x000000ff
        /*0448*/ 	.word	0x00000000
        /*044c*/ 	.short	0x010a
        /*044e*/ 	.byte	0x04
	.zero		1


	//   ....[54]....
        /*0450*/ 	.word	0x00002f30
        /*0454*/ 	.word	0x000000ff
        /*0458*/ 	.word	0x000000a0
        /*045c*/ 	.short	0x010a
        /*045e*/ 	.byte	0x09
	.zero		1


	//   ....[55]....
        /*0460*/ 	.word	0x00003010
        /*0464*/ 	.word	0x000000ff
        /*0468*/ 	.word	0x00000000
        /*046c*/ 	.short	0x010a
        /*046e*/ 	.byte	0x07
	.zero		1


	//   ....[56]....
        /*0470*/ 	.word	0x00003140
        /*0474*/ 	.word	0x000000ff
        /*0478*/ 	.word	0x00000000
        /*047c*/ 	.short	0x010a
        /*047e*/ 	.byte	0x04
	.zero		1


	//   ....[57]....
        /*0480*/ 	.word	0x000032f0
        /*0484*/ 	.word	0x000000ff
        /*0488*/ 	.word	0x00000000
        /*048c*/ 	.short	0x010a
        /*048e*/ 	.byte	0x05
	.zero		1


	//   ....[58]....
        /*0490*/ 	.word	0x00003380
        /*0494*/ 	.word	0x000000ff
        /*0498*/ 	.word	0x00000000
        /*049c*/ 	.short	0x010a
        /*049e*/ 	.byte	0x05
	.zero		1


	//   ....[59]....
        /*04a0*/ 	.word	0x00003410
        /*04a4*/ 	.word	0x000000ff
        /*04a8*/ 	.word	0x00000000
        /*04ac*/ 	.short	0x010a
        /*04ae*/ 	.byte	0x05
	.zero		1


	//   ....[60]....
        /*04b0*/ 	.word	0x000034a0
        /*04b4*/ 	.word	0x000000ff
        /*04b8*/ 	.word	0x00000000
        /*04bc*/ 	.short	0x010a
        /*04be*/ 	.byte	0x07
	.zero		1


	//   ....[61]....
        /*04c0*/ 	.word	0x00003900
        /*04c4*/ 	.word	0x00000000
        /*04c8*/ 	.word	0x00000060
        /*04cc*/ 	.short	0x010a
        /*04ce*/ 	.byte	0xff
	.zero		1


	//   ....[62]....
        /*04d0*/ 	.word	0x000039c0
        /*04d4*/ 	.word	0x00000000
        /*04d8*/ 	.word	0x00000000
        /*04dc*/ 	.short	0x0101
        /*04de*/ 	.byte	0xff
	.zero		1


	//   ....[63]....
        /*04e0*/ 	.word	0x00003ce0
        /*04e4*/ 	.word	0x000000ff
        /*04e8*/ 	.word	0x00000058
        /*04ec*/ 	.short	0x010a
        /*04ee*/ 	.byte	0x07
	.zero		1


	//   ....[64]....
        /*04f0*/ 	.word	0x00003ed0
        /*04f4*/ 	.word	0x000000ff
        /*04f8*/ 	.word	0x00000040
        /*04fc*/ 	.short	0x010a
        /*04fe*/ 	.byte	0x07
	.zero		1


	//   ....[65]....
        /*0500*/ 	.word	0x000040a0
        /*0504*/ 	.word	0x000000ff
        /*0508*/ 	.word	0x00000030
        /*050c*/ 	.short	0x010b
        /*050e*/ 	.byte	0x07
	.zero		1


	//   ....[66]....
        /*0510*/ 	.word	0x00004110
        /*0514*/ 	.word	0x000000ff
        /*0518*/ 	.word	0x00000000
        /*051c*/ 	.short	0x0101
        /*051e*/ 	.byte	0x08
	.zero		1


	//   ....[67]....
        /*0520*/ 	.word	0x00004140
        /*0524*/ 	.word	0x000000ff
        /*0528*/ 	.word	0x00000048
        /*052c*/ 	.short	0x010a
        /*052e*/ 	.byte	0x07
	.zero		1


	//   ....[68]....
        /*0530*/ 	.word	0x00004350
        /*0534*/ 	.word	0x000000ff
        /*0538*/ 	.word	0x00000038
        /*053c*/ 	.short	0x010b
        /*053e*/ 	.byte	0x07
	.zero		1


	//   ....[69]....
        /*0540*/ 	.word	0x00004370
        /*0544*/ 	.word	0x000000ff
        /*0548*/ 	.word	0x00000000
        /*054c*/ 	.short	0x0101
        /*054e*/ 	.byte	0x0d
	.zero		1


	//   ....[70]....
        /*0550*/ 	.word	0x000043a0
        /*0554*/ 	.word	0x000000ff
        /*0558*/ 	.word	0x00000040
        /*055c*/ 	.short	0x010a
        /*055e*/ 	.byte	0x07
	.zero		1


	//   ....[71]....
        /*0560*/ 	.word	0x000043e0
        /*0564*/ 	.word	0x00000000
        /*0568*/ 	.word	0x00000048
        /*056c*/ 	.short	0x010a
        /*056e*/ 	.byte	0xff
	.zero		1


	//   ....[72]....
        /*0570*/ 	.word	0x00004720
        /*0574*/ 	.word	0x00000000
        /*0578*/ 	.word	0x00000060
        /*057c*/ 	.short	0x010a
        /*057e*/ 	.byte	0xff
	.zero		1


	//   ....[73]....
        /*0580*/ 	.word	0x00004830
        /*0584*/ 	.word	0x00000000
        /*0588*/ 	.word	0x00000000
        /*058c*/ 	.short	0x0101
        /*058e*/ 	.byte	0xff
	.zero		1


	//   ....[74]....
        /*0590*/ 	.word	0x00005290
        /*0594*/ 	.word	0x00000003
        /*0598*/ 	.word	0x00000030
        /*059c*/ 	.short	0x010a
        /*059e*/ 	.byte	0xff
	.zero		1


	//   ....[75]....
        /*05a0*/ 	.word	0x000052d0
        /*05a4*/ 	.word	0x00000074
        /*05a8*/ 	.word	0x00000080
        /*05ac*/ 	.short	0x010a
        /*05ae*/ 	.byte	0xff
	.zero		1


	//   ....[76]....
        /*05b0*/ 	.word	0x00005410
        /*05b4*/ 	.word	0x00000003
        /*05b8*/ 	.word	0x00000030
        /*05bc*/ 	.short	0x010a
        /*05be*/ 	.byte	0xff
	.zero		1


	//   ....[77]....
        /*05c0*/ 	.word	0x00005550
        /*05c4*/ 	.word	0x00000000
        /*05c8*/ 	.word	0x00000000
        /*05cc*/ 	.short	0x0101
        /*05ce*/ 	.byte	0xff
	.zero		1


	//   ....[78]....
        /*05d0*/ 	.word	0x000055d0
        /*05d4*/ 	.word	0x00000074
        /*05d8*/ 	.word	0x00000080
        /*05dc*/ 	.short	0x010a
        /*05de*/ 	.byte	0xff
	.zero		1


	//   ....[79]....
        /*05e0*/ 	.word	0x00006960
        /*05e4*/ 	.word	0x0000007d
        /*05e8*/ 	.word	0x00000030
        /*05ec*/ 	.short	0x010a
        /*05ee*/ 	.byte	0xff
	.zero		1


	//   ....[80]....
        /*05f0*/ 	.word	0x00006a30
        /*05f4*/ 	.word	0x0000007d
        /*05f8*/ 	.word	0x00000030
        /*05fc*/ 	.short	0x010a
        /*05fe*/ 	.byte	0xff
	.zero		1


	//   ....[81]....
        /*0600*/ 	.word	0x00006b70
        /*0604*/ 	.word	0x00000000
        /*0608*/ 	.word	0x00000000
        /*060c*/ 	.short	0x0101
        /*060e*/ 	.byte	0xff
	.zero		1


	//   ....[82]....
        /*0610*/ 	.word	0x00006fb0
        /*0614*/ 	.word	0x000000ff
        /*0618*/ 	.word	0x00000000
        /*061c*/ 	.short	0x0101
        /*061e*/ 	.byte	0x05
	.zero		1


	//   ....[83]....
        /*0620*/ 	.word	0x000080f0
        /*0624*/ 	.word	0x00000003
        /*0628*/ 	.word	0x000000d0
        /*062c*/ 	.short	0x010a
        /*062e*/ 	.byte	0xff
	.zero		1


	//   ....[84]....
        /*0630*/ 	.word	0x00008150
        /*0634*/ 	.word	0x00000002
        /*0638*/ 	.word	0x00000018
        /*063c*/ 	.short	0x010a
        /*063e*/ 	.byte	0xff
	.zero		1


	//   ....[85]....
        /*0640*/ 	.word	0x000081b0
        /*0644*/ 	.word	0x00000002
        /*0648*/ 	.word	0x00000018
        /*064c*/ 	.short	0x010a
        /*064e*/ 	.byte	0xff
	.zero		1


	//   ....[86]....
        /*0650*/ 	.word	0x00008200
        /*0654*/ 	.word	0x00000002
        /*0658*/ 	.word	0x00000060
        /*065c*/ 	.short	0x010a
        /*065e*/ 	.byte	0xff
	.zero		1


	//   ....[87]....
        /*0660*/ 	.word	0x00008260
        /*0664*/ 	.word	0x00000000
        /*0668*/ 	.word	0x00000000
        /*066c*/ 	.short	0x010a
        /*066e*/ 	.byte	0xff
	.zero		1


	//   ....[88]....
        /*0670*/ 	.word	0x000082c0
        /*0674*/ 	.word	0x00000000
        /*0678*/ 	.word	0x00000000
        /*067c*/ 	.short	0x010a
        /*067e*/ 	.byte	0xff
	.zero		1


	//   ....[89]....
        /*0680*/ 	.word	0x00008310
        /*0684*/ 	.word	0x00000000
        /*0688*/ 	.word	0x000000c0
        /*068c*/ 	.short	0x010a
        /*068e*/ 	.byte	0xff
	.zero		1


	//   ....[90]....
        /*0690*/ 	.word	0x00008370
        /*0694*/ 	.word	0x00000000
        /*0698*/ 	.word	0x00000070
        /*069c*/ 	.short	0x010a
        /*069e*/ 	.byte	0xff
	.zero		1


	//   ....[91]....
        /*06a0*/ 	.word	0x000083c0
        /*06a4*/ 	.word	0x00000000
        /*06a8*/ 	.word	0x00000060
        /*06ac*/ 	.short	0x010a
        /*06ae*/ 	.byte	0xff
	.zero		1


	//   ....[92]....
        /*06b0*/ 	.word	0x00008420
        /*06b4*/ 	.word	0x00000000
        /*06b8*/ 	.word	0x00000070
        /*06bc*/ 	.short	0x010a
        /*06be*/ 	.byte	0xff
	.zero		1


	//   ....[93]....
        /*06c0*/ 	.word	0x00008470
        /*06c4*/ 	.word	0x00000000
        /*06c8*/ 	.word	0x00000060
        /*06cc*/ 	.short	0x010a
        /*06ce*/ 	.byte	0xff
	.zero		1


	//   ....[94]....
        /*06d0*/ 	.word	0x000084d0
        /*06d4*/ 	.word	0x00000003
        /*06d8*/ 	.word	0x000000a0
        /*06dc*/ 	.short	0x010a
        /*06de*/ 	.byte	0xff
	.zero		1


	//   ....[95]....
        /*06e0*/ 	.word	0x00008530
        /*06e4*/ 	.word	0x00000000
        /*06e8*/ 	.word	0x00000000
        /*06ec*/ 	.short	0x010a
        /*06ee*/ 	.byte	0xff
	.zero		1


	//   ....[96]....
        /*06f0*/ 	.word	0x00008590
        /*06f4*/ 	.word	0x00000000
        /*06f8*/ 	.word	0x00000000
        /*06fc*/ 	.short	0x010a
        /*06fe*/ 	.byte	0xff
	.zero		1


	//   ....[97]....
        /*0700*/ 	.word	0x000085f0
        /*0704*/ 	.word	0x00000000
        /*0708*/ 	.word	0x00000000
        /*070c*/ 	.short	0x010a
        /*070e*/ 	.byte	0xff
	.zero		1


	//   ....[98]....
        /*0710*/ 	.word	0x00008650
        /*0714*/ 	.word	0x00000000
        /*0718*/ 	.word	0x00000000
        /*071c*/ 	.short	0x010a
        /*071e*/ 	.byte	0xff
	.zero		1


	//   ....[99]....
        /*0720*/ 	.word	0x000086b0
        /*0724*/ 	.word	0x00000000
        /*0728*/ 	.word	0x00000000
        /*072c*/ 	.short	0x010a
        /*072e*/ 	.byte	0xff
	.zero		1


	//   ....[100]....
        /*0730*/ 	.word	0x00008700
        /*0734*/ 	.word	0x00000000
        /*0738*/ 	.word	0x00000060
        /*073c*/ 	.short	0x010a
        /*073e*/ 	.byte	0xff
	.zero		1


	//   ....[101]....
        /*0740*/ 	.word	0x00008760
        /*0744*/ 	.word	0x00000000
        /*0748*/ 	.word	0x00000058
        /*074c*/ 	.short	0x010a
        /*074e*/ 	.byte	0xff
	.zero		1


	//   ....[102]....
        /*0750*/ 	.word	0x000087c0
        /*0754*/ 	.word	0x00000003
        /*0758*/ 	.word	0x00000040
        /*075c*/ 	.short	0x010a
        /*075e*/ 	.byte	0xff
	.zero		1


	//   ....[103]....
        /*0760*/ 	.word	0x00008820
        /*0764*/ 	.word	0x00000003
        /*0768*/ 	.word	0x00000048
        /*076c*/ 	.short	0x010a
        /*076e*/ 	.byte	0xff
	.zero		1


	//   ....[104]....
        /*0770*/ 	.word	0x00008880
        /*0774*/ 	.word	0x00000000
        /*0778*/ 	.word	0x00000040
        /*077c*/ 	.short	0x010a
        /*077e*/ 	.byte	0xff
	.zero		1


	//   ....[105]....
        /*0780*/ 	.word	0x000088d0
        /*0784*/ 	.word	0x00000000
        /*0788*/ 	.word	0x00000060
        /*078c*/ 	.short	0x010a
        /*078e*/ 	.byte	0xff
	.zero		1


	//   ....[106]....
        /*0790*/ 	.word	0x00008920
        /*0794*/ 	.word	0x00000003
        /*0798*/ 	.word	0x00000030
        /*079c*/ 	.short	0x010a
        /*079e*/ 	.byte	0xff
	.zero		1


	//   ....[107]....
        /*07a0*/ 	.word	0x00008970
        /*07a4*/ 	.word	0x00000074
        /*07a8*/ 	.word	0x00000080
        /*07ac*/ 	.short	0x010a
        /*07ae*/ 	.byte	0xff
	.zero		1


	//   ....[108]....
        /*07b0*/ 	.word	0x000089c0
        /*07b4*/ 	.word	0x0000007d
        /*07b8*/ 	.word	0x00000030
        /*07bc*/ 	.short	0x010a
        /*07be*/ 	.byte	0xff
	.zero		1


	//----- nvinfo : EIATTR_NUM_MBARRIERS
	.align		4
.L_47:
        /*07c0*/ 	.byte	0x03, 0x38
        /*07c2*/ 	.short	0x001c


	//----- nvinfo : EIATTR_EXIT_INSTR_OFFSETS
	.align		4
        /*07c4*/ 	.byte	0x04, 0x1c
        /*07c6*/ 	.short	(.L_49 - .L_48)


	//   ....[0]....
.L_48:
        /*07c8*/ 	.word	0x00002400


	//   ....[1]....
        /*07cc*/ 	.word	0x000028f0


	//   ....[2]....
        /*07d0*/ 	.word	0x00002950


	//   ....[3]....
        /*07d4*/ 	.word	0x00003700


	//   ....[4]....
        /*07d8*/ 	.word	0x00004410


	//   ....[5]....
        /*07dc*/ 	.word	0x00004450


	//   ....[6]....
        /*07e0*/ 	.word	0x000080e0


	//----- nvinfo : EIATTR_MAX_THREADS
	.align		4
.L_49:
        /*07e4*/ 	.byte	0x04, 0x05
        /*07e6*/ 	.short	(.L_51 - .L_50)
.L_50:
        /*07e8*/ 	.word	0x00000100
        /*07ec*/ 	.word	0x00000001
        /*07f0*/ 	.word	0x00000001


	//----- nvinfo : EIATTR_CRS_STACK_SIZE
	.align		4
.L_51:
        /*07f4*/ 	.byte	0x04, 0x1e
        /*07f6*/ 	.short	(.L_53 - .L_52)
.L_52:
        /*07f8*/ 	.word	0x00000000


	//----- nvinfo : EIATTR_CBANK_PARAM_SIZE
	.align		4
.L_53:
        /*07fc*/ 	.byte	0x03, 0x19
        /*07fe*/ 	.short	0x0800


	//----- nvinfo : EIATTR_PARAM_CBANK
	.align		4
        /*0800*/ 	.byte	0x04, 0x0a
        /*0802*/ 	.short	(.L_55 - .L_54)
	.align		4
.L_54:
        /*0804*/ 	.word	index@(.nv.constant0._ZN7cutlass13device_kernelINS_4gemm6kernel13GemmUniversalIN4cute5tupleIJiiiiEEENS1_10collective13CollectiveMmaINS1_35MainloopSm100TmaUmmaWarpSpecializedILi3ELi2ELi4ENS5_IJNS4_1CILi1EEESB_SB_EEEEENS5_IJNSA_ILi128EEESE_NSA_ILi32EEEEEEaNS5_IJlSB_lEEEaSH_NS4_8TiledMMAINS4_8MMA_AtomIJNS4_15SM100_MMA_S8_SSIaaiLi128ELi128ELNS4_4UMMA5MajorE0ELSM_0ELNSL_8SaturateE0EEEEEENS4_6LayoutISC_NS5_IJNSA_ILi0EEESR_SR_EEEEENS5_IJNS4_10UnderscoreESU_SU_EEEEENS4_13SM90_TMA_LOADENS4_14ComposedLayoutINS4_7SwizzleILi1ELi4ELi3EEENS4_18smem_ptr_flag_bitsILi8EEENSQ_INS5_IJNSA_ILi8EEESF_EEENS5_IJSF_SB_EEEEEEEvNS4_8identityESX_S17_vS18_EENS_8epilogue10collective18CollectiveEpilogueINS1A_23Sm100TmaWarpSpecializedILi2ELi2ELi64ELb0ELb0EEEJSG_NS5_IJNSQ_ISE_SB_EENSQ_INSA_ILi64EEESB_EEEEEaSH_aSH_NS1A_6fusion15FusionCallbacksIS1E_NS1J_17LinearCombinationIaiaiLNS_15FloatRoundStyleE2EEESG_S1I_JEEENS4_5SM1004TMEM4LOAD26SM100_TMEM_LOAD_32dp32b64xESX_NSY_INSZ_ILi2ELi4ELi3EEES12_NSQ_INS5_IJS13_S1G_EEENS5_IJS1G_SB_EEEEEEENS4_39AutoVectorizingCopyWithAssumedAlignmentILi128EEENS4_14SM90_TMA_STOREES1X_S1Z_S1Z_EEEvvEEEEvNT_6ParamsE)
        /*0808*/ 	.short	0x0380
        /*080a*/ 	.short	0x0800


	//----- nvinfo : EIATTR_SW_WAR
	.align		4
.L_55:
        /*080c*/ 	.byte	0x04, 0x36
        /*080e*/ 	.short	(.L_57 - .L_56)
.L_56:
        /*0810*/ 	.word	0x00000008
.L_57:


//--------------------- .nv.callgraph             --------------------------
	.section	.nv.callgraph,"",@"SHT_CUDA_CALLGRAPH"
	.align	4
	.sectionentsize	8
	.align		4
        /*0000*/ 	.word	0x00000000
	.align		4
        /*0004*/ 	.word	0xffffffff
	.align		4
        /*0008*/ 	.word	index@(_ZN7cutlass13device_kernelINS_4gemm6kernel13GemmUniversalIN4cute5tupleIJiiiiEEENS1_10collective13CollectiveMmaINS1_35MainloopSm100TmaUmmaWarpSpecializedILi3ELi2ELi4ENS5_IJNS4_1CILi1EEESB_SB_EEEEENS5_IJNSA_ILi128EEESE_NSA_ILi32EEEEEEaNS5_IJlSB_lEEEaSH_NS4_8TiledMMAINS4_8MMA_AtomIJNS4_15SM100_MMA_S8_SSIaaiLi128ELi128ELNS4_4UMMA5MajorE0ELSM_0ELNSL_8SaturateE0EEEEEENS4_6LayoutISC_NS5_IJNSA_ILi0EEESR_SR_EEEEENS5_IJNS4_10UnderscoreESU_SU_EEEEENS4_13SM90_TMA_LOADENS4_14ComposedLayoutINS4_7SwizzleILi1ELi4ELi3EEENS4_18smem_ptr_flag_bitsILi8EEENSQ_INS5_IJNSA_ILi8EEESF_EEENS5_IJSF_SB_EEEEEEEvNS4_8identityESX_S17_vS18_EENS_8epilogue10collective18CollectiveEpilogueINS1A_23Sm100TmaWarpSpecializedILi2ELi2ELi64ELb0ELb0EEEJSG_NS5_IJNSQ_ISE_SB_EENSQ_INSA_ILi64EEESB_EEEEEaSH_aSH_NS1A_6fusion15FusionCallbacksIS1E_NS1J_17LinearCombinationIaiaiLNS_15FloatRoundStyleE2EEESG_S1I_JEEENS4_5SM1004TMEM4LOAD26SM100_TMEM_LOAD_32dp32b64xESX_NSY_INSZ_ILi2ELi4ELi3EEES12_NSQ_INS5_IJS13_S1G_EEENS5_IJS1G_SB_EEEEEEENS4_39AutoVectorizingCopyWithAssumedAlignmentILi128EEENS4_14SM90_TMA_STOREES1X_S1Z_S1Z_EEEvvEEEEvNT_6ParamsE)
	.align		4
        /*000c*/ 	.word	index@(__assertfail)
	.align		4
        /*0010*/ 	.word	0x00000000
	.align		4
        /*0014*/ 	.word	0xfffffffe
	.align		4
        /*0018*/ 	.word	0x00000000
	.align		4
        /*001c*/ 	.word	0xfffffffd
	.align		4
        /*0020*/ 	.word	0x00000000
	.align		4
        /*0024*/ 	.word	0xfffffffc


//--------------------- .nv.constant4             --------------------------
	.section	.nv.constant4,"a",@progbits
	.align	8
	.align		8
.nv.constant4:
        /*0000*/ 	.dword	__assertfail
	.align		8
        /*0008*/ 	.dword	__unnamed_1
	.align		8
        /*0010*/ 	.dword	__unnamed_2
	.align		8
        /*0018*/ 	.dword	_ZN40_INTERNAL_fde4ee2c_4_k_cu_50386373_165444cuda3std3__45__cpo5beginE
	.align		8
        /*0020*/ 	.dword	_ZN40_INTERNAL_fde4ee2c_4_k_cu_50386373_165444cuda3std3__45__cpo3endE
	.align		8
        /*0028*/ 	.dword	_ZN40_INTERNAL_fde4ee2c_4_k_cu_50386373_165444cuda3std3__45__cpo6cbeginE
	.align		8
        /*0030*/ 	.dword	_ZN40_INTERNAL_fde4ee2c_4_k_cu_50386373_165444cuda3std3__45__cpo4cendE
	.align		8
        /*0038*/ 	.dword	_ZN40_INTERNAL_fde4ee2c_4_k_cu_50386373_165444cuda3std3__442_GLOBAL__N__fde4ee2c_4_k_cu_50386373_165446ignoreE
	.align		8
        /*0040*/ 	.dword	_ZN40_INTERNAL_fde4ee2c_4_k_cu_50386373_165444cuda3std3__419piecewise_constructE
	.align		8
        /*0048*/ 	.dword	_ZN40_INTERNAL_fde4ee2c_4_k_cu_50386373_165444cuda3std3__48in_placeE
	.align		8
        /*0050*/ 	.dword	_ZN40_INTERNAL_fde4ee2c_4_k_cu_50386373_165444cuda3std6ranges3__45__cpo4swapE
	.align		8
        /*0058*/ 	.dword	_ZN40_INTERNAL_fde4ee2c_4_k_cu_50386373_165444cuda3std6ranges3__45__cpo9iter_moveE
	.align		8
        /*0060*/ 	.dword	_ZN40_INTERNAL_fde4ee2c_4_k_cu_50386373_165444cute7productE
	.align		8
        /*0068*/ 	.dword	_ZN40_INTERNAL_fde4ee2c_4_k_cu_50386373_165444cute1_E
	.align		8
        /*0070*/ 	.dword	$str$25
	.align		8
        /*0078*/ 	.dword	$str$26
	.align		8
        /*0080*/ 	.dword	$str$27
	.align		8
        /*0088*/ 	.dword	$str$28


//--------------------- .text._ZN7cutlass13device_kernelINS_4gemm6kernel13GemmUniversalIN4cute5tupleIJiiiiEEENS1_10collective13CollectiveMmaINS1_35MainloopSm100TmaUmmaWarpSpecializedILi3ELi2ELi4ENS5_IJNS4_1CILi1EEESB_SB_EEEEENS5_IJNSA_ILi128EEESE_NSA_ILi32EEEEEEaNS5_IJlSB_lEEEaSH_NS4_8TiledMMAINS4_8MMA_AtomIJNS4_15SM100_MMA_S8_SSIaaiLi128ELi128ELNS4_4UMMA5MajorE0ELSM_0ELNSL_8SaturateE0EEEEEENS4_6LayoutISC_NS5_IJNSA_ILi0EEESR_SR_EEEEENS5_IJNS4_10UnderscoreESU_SU_EEEEENS4_13SM90_TMA_LOADENS4_14ComposedLayoutINS4_7SwizzleILi1ELi4ELi3EEENS4_18smem_ptr_flag_bitsILi8EEENSQ_INS5_IJNSA_ILi8EEESF_EEENS5_IJSF_SB_EEEEEEEvNS4_8identityESX_S17_vS18_EENS_8epilogue10collective18CollectiveEpilogueINS1A_23Sm100TmaWarpSpecializedILi2ELi2ELi64ELb0ELb0EEEJSG_NS5_IJNSQ_ISE_SB_EENSQ_INSA_ILi64EEESB_EEEEEaSH_aSH_NS1A_6fusion15FusionCallbacksIS1E_NS1J_17LinearCombinationIaiaiLNS_15FloatRoundStyleE2EEESG_S1I_JEEENS4_5SM1004TMEM4LOAD26SM100_TMEM_LOAD_32dp32b64xESX_NSY_INSZ_ILi2ELi4ELi3EEES12_NSQ_INS5_IJS13_S1G_EEENS5_IJS1G_SB_EEEEEEENS4_39AutoVectorizingCopyWithAssumedAlignmentILi128EEENS4_14SM90_TMA_STOREES1X_S1Z_S1Z_EEEvvEEEEvNT_6ParamsE --------------------------
	.section	.text._ZN7cutlass13device_kernelINS_4gemm6kernel13GemmUniversalIN4cute5tupleIJiiiiEEENS1_10collective13CollectiveMmaINS1_35MainloopSm100TmaUmmaWarpSpecializedILi3ELi2ELi4ENS5_IJNS4_1CILi1EEESB_SB_EEEEENS5_IJNSA_ILi128EEESE_NSA_ILi32EEEEEEaNS5_IJlSB_lEEEaSH_NS4_8TiledMMAINS4_8MMA_AtomIJNS4_15SM100_MMA_S8_SSIaaiLi128ELi128ELNS4_4UMMA5MajorE0ELSM_0ELNSL_8SaturateE0EEEEEENS4_6LayoutISC_NS5_IJNSA_ILi0EEESR_SR_EEEEENS5_IJNS4_10UnderscoreESU_SU_EEEEENS4_13SM90_TMA_LOADENS4_14ComposedLayoutINS4_7SwizzleILi1ELi4ELi3EEENS4_18smem_ptr_flag_bitsILi8EEENSQ_INS5_IJNSA_ILi8EEESF_EEENS5_IJSF_SB_EEEEEEEvNS4_8identityESX_S17_vS18_EENS_8epilogue10collective18CollectiveEpilogueINS1A_23Sm100TmaWarpSpecializedILi2ELi2ELi64ELb0ELb0EEEJSG_NS5_IJNSQ_ISE_SB_EENSQ_INSA_ILi64EEESB_EEEEEaSH_aSH_NS1A_6fusion15FusionCallbacksIS1E_NS1J_17LinearCombinationIaiaiLNS_15FloatRoundStyleE2EEESG_S1I_JEEENS4_5SM1004TMEM4LOAD26SM100_TMEM_LOAD_32dp32b64xESX_NSY_INSZ_ILi2ELi4ELi3EEES12_NSQ_INS5_IJS13_S1G_EEENS5_IJS1G_SB_EEEEEEENS4_39AutoVectorizingCopyWithAssumedAlignmentILi128EEENS4_14SM90_TMA_STOREES1X_S1Z_S1Z_EEEvvEEEEvNT_6ParamsE,"ax",@progbits
	.align	128
.text._ZN7cutlass13device_kernelINS_4gemm6kernel13GemmUniversalIN4cute5tupleIJiiiiEEENS1_10collective13CollectiveMmaINS1_35MainloopSm100TmaUmmaWarpSpecializedILi3ELi2ELi4ENS5_IJNS4_1CILi1EEESB_SB_EEEEENS5_IJNSA_ILi128EEESE_NSA_ILi32EEEEEEaNS5_IJlSB_lEEEaSH_NS4_8TiledMMAINS4_8MMA_AtomIJNS4_15SM100_MMA_S8_SSIaaiLi128ELi128ELNS4_4UMMA5MajorE0ELSM_0ELNSL_8SaturateE0EEEEEENS4_6LayoutISC_NS5_IJNSA_ILi0EEESR_SR_EEEEENS5_IJNS4_10UnderscoreESU_SU_EEEEENS4_13SM90_TMA_LOADENS4_14ComposedLayoutINS4_7SwizzleILi1ELi4ELi3EEENS4_18smem_ptr_flag_bitsILi8EEENSQ_INS5_IJNSA_ILi8EEESF_EEENS5_IJSF_SB_EEEEEEEvNS4_8identityESX_S17_vS18_EENS_8epilogue10collective18CollectiveEpilogueINS1A_23Sm100TmaWarpSpecializedILi2ELi2ELi64ELb0ELb0EEEJSG_NS5_IJNSQ_ISE_SB_EENSQ_INSA_ILi64EEESB_EEEEEaSH_aSH_NS1A_6fusion15FusionCallbacksIS1E_NS1J_17LinearCombinationIaiaiLNS_15FloatRoundStyleE2EEESG_S1I_JEEENS4_5SM1004TMEM4LOAD26SM100_TMEM_LOAD_32dp32b64xESX_NSY_INSZ_ILi2ELi4ELi3EEES12_NSQ_INS5_IJS13_S1G_EEENS5_IJS1G_SB_EEEEEEENS4_39AutoVectorizingCopyWithAssumedAlignmentILi128EEENS4_14SM90_TMA_STOREES1X_S1Z_S1Z_EEEvvEEEEvNT_6ParamsE:
        .type           _ZN7cutlass13device_kernelINS_4gemm6kernel13GemmUniversalIN4cute5tupleIJiiiiEEENS1_10collective13CollectiveMmaINS1_35MainloopSm100TmaUmmaWarpSpecializedILi3ELi2ELi4ENS5_IJNS4_1CILi1EEESB_SB_EEEEENS5_IJNSA_ILi128EEESE_NSA_ILi32EEEEEEaNS5_IJlSB_lEEEaSH_NS4_8TiledMMAINS4_8MMA_AtomIJNS4_15SM100_MMA_S8_SSIaaiLi128ELi128ELNS4_4UMMA5MajorE0ELSM_0ELNSL_8SaturateE0EEEEEENS4_6LayoutISC_NS5_IJNSA_ILi0EEESR_SR_EEEEENS5_IJNS4_10UnderscoreESU_SU_EEEEENS4_13SM90_TMA_LOADENS4_14ComposedLayoutINS4_7SwizzleILi1ELi4ELi3EEENS4_18smem_ptr_flag_bitsILi8EEENSQ_INS5_IJNSA_ILi8EEESF_EEENS5_IJSF_SB_EEEEEEEvNS4_8identityESX_S17_vS18_EENS_8epilogue10collective18CollectiveEpilogueINS1A_23Sm100TmaWarpSpecializedILi2ELi2ELi64ELb0ELb0EEEJSG_NS5_IJNSQ_ISE_SB_EENSQ_INSA_ILi64EEESB_EEEEEaSH_aSH_NS1A_6fusion15FusionCallbacksIS1E_NS1J_17LinearCombinationIaiaiLNS_15FloatRoundStyleE2EEESG_S1I_JEEENS4_5SM1004TMEM4LOAD26SM100_TMEM_LOAD_32dp32b64xESX_NSY_INSZ_ILi2ELi4ELi3EEES12_NSQ_INS5_IJS13_S1G_EEENS5_IJS1G_SB_EEEEEEENS4_39AutoVectorizingCopyWithAssumedAlignmentILi128EEENS4_14SM90_TMA_STOREES1X_S1Z_S1Z_EEEvvEEEEvNT_6ParamsE,@function
        .size           _ZN7cutlass13device_kernelINS_4gemm6kernel13GemmUniversalIN4cute5tupleIJiiiiEEENS1_10collective13CollectiveMmaINS1_35MainloopSm100TmaUmmaWarpSpecializedILi3ELi2ELi4ENS5_IJNS4_1CILi1EEESB_SB_EEEEENS5_IJNSA_ILi128EEESE_NSA_ILi32EEEEEEaNS5_IJlSB_lEEEaSH_NS4_8TiledMMAINS4_8MMA_AtomIJNS4_15SM100_MMA_S8_SSIaaiLi128ELi128ELNS4_4UMMA5MajorE0ELSM_0ELNSL_8SaturateE0EEEEEENS4_6LayoutISC_NS5_IJNSA_ILi0EEESR_SR_EEEEENS5_IJNS4_10UnderscoreESU_SU_EEEEENS4_13SM90_TMA_LOADENS4_14ComposedLayoutINS4_7SwizzleILi1ELi4ELi3EEENS4_18smem_ptr_flag_bitsILi8EEENSQ_INS5_IJNSA_ILi8EEESF_EEENS5_IJSF_SB_EEEEEEEvNS4_8identityESX_S17_vS18_EENS_8epilogue10collective18CollectiveEpilogueINS1A_23Sm100TmaWarpSpecializedILi2ELi2ELi64ELb0ELb0EEEJSG_NS5_IJNSQ_ISE_SB_EENSQ_INSA_ILi64EEESB_EEEEEaSH_aSH_NS1A_6fusion15FusionCallbacksIS1E_NS1J_17LinearCombinationIaiaiLNS_15FloatRoundStyleE2EEESG_S1I_JEEENS4_5SM1004TMEM4LOAD26SM100_TMEM_LOAD_32dp32b64xESX_NSY_INSZ_ILi2ELi4ELi3EEES12_NSQ_INS5_IJS13_S1G_EEENS5_IJS1G_SB_EEEEEEENS4_39AutoVectorizingCopyWithAssumedAlignmentILi128EEENS4_14SM90_TMA_STOREES1X_S1Z_S1Z_EEEvvEEEEvNT_6ParamsE,(.L_x_139 - _ZN7cutlass13device_kernelINS_4gemm6kernel13GemmUniversalIN4cute5tupleIJiiiiEEENS1_10collective13CollectiveMmaINS1_35MainloopSm100TmaUmmaWarpSpecializedILi3ELi2ELi4ENS5_IJNS4_1CILi1EEESB_SB_EEEEENS5_IJNSA_ILi128EEESE_NSA_ILi32EEEEEEaNS5_IJlSB_lEEEaSH_NS4_8TiledMMAINS4_8MMA_AtomIJNS4_15SM100_MMA_S8_SSIaaiLi128ELi128ELNS4_4UMMA5MajorE0ELSM_0ELNSL_8SaturateE0EEEEEENS4_6LayoutISC_NS5_IJNSA_ILi0EEESR_SR_EEEEENS5_IJNS4_10UnderscoreESU_SU_EEEEENS4_13SM90_TMA_LOADENS4_14ComposedLayoutINS4_7SwizzleILi1ELi4ELi3EEENS4_18smem_ptr_flag_bitsILi8EEENSQ_INS5_IJNSA_ILi8EEESF_EEENS5_IJSF_SB_EEEEEEEvNS4_8identityESX_S17_vS18_EENS_8epilogue10collective18CollectiveEpilogueINS1A_23Sm100TmaWarpSpecializedILi2ELi2ELi64ELb0ELb0EEEJSG_NS5_IJNSQ_ISE_SB_EENSQ_INSA_ILi64EEESB_EEEEEaSH_aSH_NS1A_6fusion15FusionCallbacksIS1E_NS1J_17LinearCombinationIaiaiLNS_15FloatRoundStyleE2EEESG_S1I_JEEENS4_5SM1004TMEM4LOAD26SM100_TMEM_LOAD_32dp32b64xESX_NSY_INSZ_ILi2ELi4ELi3EEES12_NSQ_INS5_IJS13_S1G_EEENS5_IJS1G_SB_EEEEEEENS4_39AutoVectorizingCopyWithAssumedAlignmentILi128EEENS4_14SM90_TMA_STOREES1X_S1Z_S1Z_EEEvvEEEEvNT_6ParamsE)
        .other          _ZN7cutlass13device_kernelINS_4gemm6kernel13GemmUniversalIN4cute5tupleIJiiiiEEENS1_10collective13CollectiveMmaINS1_35MainloopSm100TmaUmmaWarpSpecializedILi3ELi2ELi4ENS5_IJNS4_1CILi1EEESB_SB_EEEEENS5_IJNSA_ILi128EEESE_NSA_ILi32EEEEEEaNS5_IJlSB_lEEEaSH_NS4_8TiledMMAINS4_8MMA_AtomIJNS4_15SM100_MMA_S8_SSIaaiLi128ELi128ELNS4_4UMMA5MajorE0ELSM_0ELNSL_8SaturateE0EEEEEENS4_6LayoutISC_NS5_IJNSA_ILi0EEESR_SR_EEEEENS5_IJNS4_10UnderscoreESU_SU_EEEEENS4_13SM90_TMA_LOADENS4_14ComposedLayoutINS4_7SwizzleILi1ELi4ELi3EEENS4_18smem_ptr_flag_bitsILi8EEENSQ_INS5_IJNSA_ILi8EEESF_EEENS5_IJSF_SB_EEEEEEEvNS4_8identityESX_S17_vS18_EENS_8epilogue10collective18CollectiveEpilogueINS1A_23Sm100TmaWarpSpecializedILi2ELi2ELi64ELb0ELb0EEEJSG_NS5_IJNSQ_ISE_SB_EENSQ_INSA_ILi64EEESB_EEEEEaSH_aSH_NS1A_6fusion15FusionCallbacksIS1E_NS1J_17LinearCombinationIaiaiLNS_15FloatRoundStyleE2EEESG_S1I_JEEENS4_5SM1004TMEM4LOAD26SM100_TMEM_LOAD_32dp32b64xESX_NSY_INSZ_ILi2ELi4ELi3EEES12_NSQ_INS5_IJS13_S1G_EEENS5_IJS1G_SB_EEEEEEENS4_39AutoVectorizingCopyWithAssumedAlignmentILi128EEENS4_14SM90_TMA_STOREES1X_S1Z_S1Z_EEEvvEEEEvNT_6ParamsE,@"STO_CUDA_ENTRY STV_DEFAULT"
_ZN7cutlass13device_kernelINS_4gemm6kernel13GemmUniversalIN4cute5tupleIJiiiiEEENS1_10collective13CollectiveMmaINS1_35MainloopSm100TmaUmmaWarpSpecializedILi3ELi2ELi4ENS5_IJNS4_1CILi1EEESB_SB_EEEEENS5_IJNSA_ILi128EEESE_NSA_ILi32EEEEEEaNS5_IJlSB_lEEEaSH_NS4_8TiledMMAINS4_8MMA_AtomIJNS4_15SM100_MMA_S8_SSIaaiLi128ELi128ELNS4_4UMMA5MajorE0ELSM_0ELNSL_8SaturateE0EEEEEENS4_6LayoutISC_NS5_IJNSA_ILi0EEESR_SR_EEEEENS5_IJNS4_10UnderscoreESU_SU_EEEEENS4_13SM90_TMA_LOADENS4_14ComposedLayoutINS4_7SwizzleILi1ELi4ELi3EEENS4_18smem_ptr_flag_bitsILi8EEENSQ_INS5_IJNSA_ILi8EEESF_EEENS5_IJSF_SB_EEEEEEEvNS4_8identityESX_S17_vS18_EENS_8epilogue10collective18CollectiveEpilogueINS1A_23Sm100TmaWarpSpecializedILi2ELi2ELi64ELb0ELb0EEEJSG_NS5_IJNSQ_ISE_SB_EENSQ_INSA_ILi64EEESB_EEEEEaSH_aSH_NS1A_6fusion15FusionCallbacksIS1E_NS1J_17LinearCombinationIaiaiLNS_15FloatRoundStyleE2EEESG_S1I_JEEENS4_5SM1004TMEM4LOAD26SM100_TMEM_LOAD_32dp32b64xESX_NSY_INSZ_ILi2ELi4ELi3EEES12_NSQ_INS5_IJS13_S1G_EEENS5_IJS1G_SB_EEEEEEENS4_39AutoVectorizingCopyWithAssumedAlignmentILi128EEENS4_14SM90_TMA_STOREES1X_S1Z_S1Z_EEEvvEEEEvNT_6ParamsE:
[----:B------:R-:W1:Y:S01]  /*0000*/  LDC R1, c[0x0][0x37c] ;  /* 0x0000df00ff017b82 */ /* 0x000e620000000800 */
[----:B------:R-:W2:Y:S01]  /*0010*/  S2R R167, SR_TID.X ;  /* 0x0000000000a77919 */ /* 0x000ea20000002100 */
[----:B------:R-:W3:Y:S01]  /*0020*/  LDCU.64 UR4, c[0x0][0x890] ;  /* 0x00011200ff0477ac */ /* 0x000ee20008000a00 */
[----:B------:R-:W-:Y:S02]  /*0030*/  PRMT R151, RZ, 0x7610, R151 ;  /* 0x00007610ff977816 */ /* 0x000fe40000000097 */
[----:B------:R-:W-:Y:S01]  /*0040*/  ELECT P5, URZ, PT ;  /* 0x0000000000ff782f */ /* 0x000fe200038a0000 */
[----:B------:R-:W4:Y:S01]  /*0050*/  LDCU.64 UR46, c[0x0][0x358] ;  /* 0x00006b00ff2e77ac */ /* 0x000f220008000a00 */
[----:B---3--:R-:W-:-:S04]  /*0060*/  UISETP.NE.U32.AND UP0, UPT, UR4, URZ, UPT ;  /* 0x000000ff0400728c */ /* 0x008fc8000bf05070 */
[----:B------:R-:W-:Y:S01]  /*0070*/  UISETP.NE.AND.EX UP0, UPT, UR5, URZ, UPT, UP0 ;  /* 0x000000ff0500728c */ /* 0x000fe2000bf05300 */
[----:B--2---:R-:W-:-:S05]  /*0080*/  SHF.R.U32.HI R154, RZ, 0x5, R167 ;  /* 0x00000005ff9a7819 */ /* 0x004fca00000116a7 */
[----:B------:R-:W2:Y:S02]  /*0090*/  SHFL.IDX PT, R0, R154, RZ, 0x1f ;  /* 0x00001fff9a007589 */ /* 0x000ea400000e0000 */
[----:B--2---:R-:W-:Y:S01]  /*00a0*/  R2UR UR8, R0 ;  /* 0x00000000000872ca */ /* 0x004fe200000e0000 */
[----:B-1--4-:R-:W-:-:S14]  /*00b0*/  BRA.U UP0, `(.L_x_0) ;  /* 0x00000001002c7547 */ /* 0x012fdc000b800000 */
[----:B------:R-:W1:Y:S02]  /*00c0*/  LDCU.64 UR6, c[0x0][0x888] ;  /* 0x00011100ff0677ac */ /* 0x000e640008000a00 */
[----:B-1----:R-:W-:-:S04]  /*00d0*/  UISETP.NE.U32.AND UP0, UPT, UR6, URZ, UPT ;  /* 0x000000ff0600728c */ /* 0x002fc8000bf05070 */
[----:B------:R-:W-:-:S09]  /*00e0*/  UISETP.NE.AND.EX UP0, UPT, UR7, URZ, UPT, UP0 ;  /* 0x000000ff0700728c */ /* 0x000fd2000bf05300 */
[----:B------:R-:W-:Y:S05]  /*00f0*/  BRA.U !UP0, `(.L_x_1) ;  /* 0x0000000108107547 */ /* 0x000fea000b800000 */
[----:B------:R-:W1:Y:S02]  /*0100*/  LDC.64 R82, c[0x0][0x888] ;  /* 0x00022200ff527b82 */ /* 0x000e640000000a00 */
[----:B-1----:R1:W5:Y:S01]  /*0110*/  LDG.E R82, desc[UR46][R82.64] ;  /* 0x0000002e52527981 */ /* 0x002362000c1e1900 */
[----:B------:R-:W-:Y:S01]  /*0120*/  HFMA2 R151, -RZ, RZ, 0, 5.9604644775390625e-08 ;  /* 0x00000001ff977431 */ /* 0x000fe200000001ff */
[----:B------:R-:W-:Y:S05]  /*0130*/  BRA `(.L_x_0) ;  /* 0x00000000000c7947 */ /* 0x000fea0003800000 */
.L_x_1:
[----:B------:R-:W1:Y:S01]  /*0140*/  LDCU UR6, c[0x0][0x880] ;  /* 0x00011000ff0677ac */ /* 0x000e620008000800 */
[----:B------:R-:W-:Y:S01]  /*0150*/  HFMA2 R151, -RZ, RZ, 0, 5.9604644775390625e-08 ;  /* 0x00000001ff977431 */ /* 0x000fe200000001ff */
[----:B-1----:R-:W-:-:S07]  /*0160*/  MOV R82, UR6 ;  /* 0x0000000600527c02 */ /* 0x002fce0008000f00 */
.L_x_0:
[----:B------:R-:W2:Y:S02]  /*0170*/  LDCU.64 UR6, c[0x0][0x8b0] ;  /* 0x00011600ff0677ac */ /* 0x000ea40008000a00 */
[----:B--2---:R-:W-:-:S04]  /*0180*/  UISETP.NE.U32.AND UP0, UPT, UR6, URZ, UPT ;  /* 0x000000ff0600728c */ /* 0x004fc8000bf05070 */
[----:B------:R-:W-:-:S09]  /*0190*/  UISETP.NE.AND.EX UP0, UPT, UR7, URZ, UPT, UP0 ;  /* 0x000000ff0700728c */ /* 0x000fd2000bf05300 */
[----:B------:R-:W-:Y:S05]  /*01a0*/  BRA.U UP0, `(.L_x_2) ;  /* 0x0000000100247547 */ /* 0x000fea000b800000 */
[----:B------:R-:W2:Y:S02]  /*01b0*/  LDCU.64 UR6, c[0x0][0x8a8] ;  /* 0x00011500ff0677ac */ /* 0x000ea40008000a00 */
[----:B--2---:R-:W-:-:S04]  /*01c0*/  UISETP.NE.U32.AND UP0, UPT, UR6, URZ, UPT ;  /* 0x000000ff0600728c */ /* 0x004fc8000bf05070 */
[----:B------:R-:W-:-:S09]  /*01d0*/  UISETP.NE.AND.EX UP0, UPT, UR7, URZ, UPT, UP0 ;  /* 0x000000ff0700728c */ /* 0x000fd2000bf05300 */
[----:B------:R-:W-:Y:S05]  /*01e0*/  BRA.U !UP0, `(.L_x_3) ;  /* 0x00000001080c7547 */ /* 0x000fea000b800000 */
[----:B------:R-:W2:Y:S02]  /*01f0*/  LDC.64 R78, c[0x0][0x8a8] ;  /* 0x00022a00ff4e7b82 */ /* 0x000ea40000000a00 */
[----:B--2---:R2:W5:Y:S01]  /*0200*/  LDG.E R78, desc[UR46][R78.64] ;  /* 0x0000002e4e4e7981 */ /* 0x004562000c1e1900 */
[----:B------:R-:W-:Y:S05]  /*0210*/  BRA `(.L_x_2) ;  /* 0x0000000000087947 */ /* 0x000fea0003800000 */
.L_x_3:
[----:B------:R-:W2:Y:S02]  /*0220*/  LDCU UR6, c[0x0][0x8a0] ;  /* 0x00011400ff0677ac */ /* 0x000ea40008000800 */
[----:B--2---:R-:W-:Y:S02]  /*0230*/  MOV R78, UR6 ;  /* 0x00000006004e7c02 */ /* 0x004fe40008000f00 */
.L_x_2:
[----:B------:R-:W-:Y:S01]  /*0240*/  IMAD.U32 R0, RZ, RZ, UR8 ;  /* 0x00000008ff007e24 */ /* 0x000fe2000f8e00ff */
[----:B------:R-:W-:Y:S04]  /*0250*/  BSSY.RECONVERGENT B0, `(.L_x_4) ;  /* 0x000000c000007945 */ /* 0x000fe80003800200 */
[C---:B------:R-:W-:Y:S02]  /*0260*/  ISETP.NE.OR P1, PT, R0.reuse, 0x1, !P5 ;  /* 0x000000010000780c */ /* 0x040fe40006f25670 */
[----:B------:R-:W-:-:S11]  /*0270*/  ISETP.NE.OR P0, PT, R0, 0x3, !P5 ;  /* 0x000000030000780c */ /* 0x000fd60006f05670 */
[----:B------:R-:W-:Y:S05]  /*0280*/  @P1 BRA `(.L_x_5) ;  /* 0x0000000000201947 */ /* 0x000fea0003800000 */
[----:B------:R-:W3:Y:S02]  /*0290*/  LDCU.64 UR6, c[0x0][0x348] ;  /* 0x00006900ff0677ac */ /* 0x000ee40008000a00 */
[----:B---3--:R-:W-:Y:S02]  /*02a0*/  UIADD3 UR10, UP1, UPT, UR6, 0x80, URZ ;  /* 0x00000080060a7890 */ /* 0x008fe4000ff3e0ff */
[----:B------:R-:W-:Y:S02]  /*02b0*/  UIADD3 UR6, UP0, UPT, UR6, 0x180, URZ ;  /* 0x0000018006067890 */ /* 0x000fe4000ff1e0ff */
[----:B------:R-:W-:Y:S02]  /*02c0*/  UIADD3.X UR11, UPT, UPT, URZ, UR7, URZ, UP1, !UPT ;  /* 0x00000007ff0b7290 */ /* 0x000fe40008ffe4ff */
[----:B------:R-:W-:-:S07]  /*02d0*/  UIADD3.X UR7, UPT, UPT, URZ, UR7, URZ, UP0, !UPT ;  /* 0x00000007ff077290 */ /* 0x000fce00087fe4ff */
[----:B------:R3:W-:Y:S02]  /*02e0*/  UTMACCTL.PF [UR10] ;  /* 0x000000000a0079b9 */ /* 0x0007e40008040000 */
[----:B------:R3:W-:Y:S02]  /*02f0*/  UTMACCTL.PF [UR6] ;  /* 0x00000000060079b9 */ /* 0x0007e40008040000 */
[----:B---3--:R-:W-:Y:S01]  /*0300*/  NOP ;  /* 0x0000000000007918 */ /* 0x008fe20000000000 */
.L_x_5:
[----:B------:R-:W-:Y:S05]  /*0310*/  BSYNC.RECONVERGENT B0 ;  /* 0x0000000000007941 */ /* 0x000fea0003800200 */
.L_x_4:
[----:B------:R-:W-:Y:S04]  /*0320*/  BSSY.RECONVERGENT B0, `(.L_x_6) ;  /* 0x000000a000007945 */ /* 0x000fe80003800200 */
        /* <DEDUP_REMOVED lines=9> */
.L_x_7:
[----:B------:R-:W-:Y:S05]  /*03c0*/  BSYNC.RECONVERGENT B0 ;  /* 0x0000000000007941 */ /* 0x000fea0003800200 */
.L_x_6:
[----:B------:R-:W3:Y:S01]  /*03d0*/  LDCU.64 UR6, c[0x0][0x888] ;  /* 0x00011100ff0677ac */ /* 0x000ee20008000a00 */
[----:B------:R-:W-:Y:S02]  /*03e0*/  UISETP.EQ.U32.AND UP1, UPT, UR4, URZ, UPT ;  /* 0x000000ff0400728c */ /* 0x000fe4000bf22070 */
[----:B------:R-:W-:Y:S02]  /*03f0*/  UPLOP3.LUT UP2, UPT, UPT, UPT, UPT, 0x80, 0x8 ;  /* 0x000000000008789c */ /* 0x000fe40003f4f070 */
[----:B---3--:R-:W-:-:S04]  /*0400*/  UISETP.NE.U32.AND UP0, UPT, UR6, URZ, UPT ;  /* 0x000000ff0600728c */ /* 0x008fc8000bf05070 */
[----:B------:R-:W-:-:S04]  /*0410*/  UISETP.NE.AND.EX UP0, UPT, UR7, URZ, UPT, UP0 ;  /* 0x000000ff0700728c */ /* 0x000fc8000bf05300 */
[----:B------:R-:W-:-:S04]  /*0420*/  UISETP.EQ.OR.EX UP3, UPT, UR5, URZ, !UP0, UP1 ;  /* 0x000000ff0500728c */ /* 0x000fc8000c762710 */
[----:B------:R-:W-:-:S05]  /*0430*/  UP2UR UR50, UPR, URZ, 0x8 ;  /* 0x00000008ff327883 */ /* 0x000fca0008000000 */
[----:B------:R-:W-:Y:S07]  /*0440*/  BRA.U !UP3, `(.L_x_8) ;  /* 0x000000010b207547 */ /* 0x000fee000b800000 */
[----:B-----5:R-:W-:Y:S01]  /*0450*/  R2UR UR6, R82 ;  /* 0x00000000520672ca */ /* 0x020fe200000e0000 */
[----:B------:R-:W-:Y:S02]  /*0460*/  UISETP.NE.U32.AND UP2, UPT, UR4, URZ, UPT ;  /* 0x000000ff0400728c */ /* 0x000fe4000bf45070 */
[----:B------:R-:W-:Y:S02]  /*0470*/  USEL UR4, URZ, 0xffffffff, UP0 ;  /* 0xffffffffff047887 */ /* 0x000fe40008000000 */
[----:B------:R-:W-:-:S08]  /*0480*/  UISETP.NE.AND.EX UP2, UPT, UR5, URZ, UPT, UP2 ;  /* 0x000000ff0500728c */ /* 0x000fd0000bf45320 */
[----:B------:R-:W-:-:S04]  /*0490*/  UISETP.NE.AND UP1, UPT, UR6, URZ, UPT ;  /* 0x000000ff0600728c */ /* 0x000fc8000bf25270 */
[----:B------:R-:W-:-:S04]  /*04a0*/  @!UP2 USEL UR4, URZ, 0xffffffff, UP1 ;  /* 0xffffffffff04a887 */ /* 0x000fc80008800000 */
[----:B------:R-:W-:-:S04]  /*04b0*/  ULOP3.LUT UR4, UR4, 0x1, URZ, 0xc0, !UPT ;  /* 0x0000000104047892 */ /* 0x000fc8000f8ec0ff */
[----:B------:R-:W-:-:S11]  /*04c0*/  UISETP.NE.U32.AND UP2, UPT, UR4, 0x1, UPT ;  /* 0x000000010400788c */ /* 0x000fd6000bf45070 */
.L_x_8:
[----:B------:R-:W3:Y:S01]  /*04d0*/  SHFL.IDX PT, R2, R154, RZ, 0x1f ;  /* 0x00001fff9a027589 */ /* 0x000ee200000e0000 */
[----:B------:R-:W-:-:S04]  /*04e0*/  UISETP.NE.AND UP1, UPT, UR8, 0x2, UPT ;  /* 0x000000020800788c */ /* 0x000fc8000bf25270 */
[----:B------:R-:W-:Y:S01]  /*04f0*/  USEL UR6, URZ, 0x1, UP1 ;  /* 0x00000001ff067887 */ /* 0x000fe20008800000 */
[----:B---3--:R-:W-:-:S13]  /*0500*/  ISETP.NE.AND P0, PT, R2, RZ, PT ;  /* 0x000000ff0200720c */ /* 0x008fda0003f05270 */
[----:B------:R-:W-:Y:S05]  /*0510*/  @P0 BRA `(.L_x_9) ;  /* 0x0000000000400947 */ /* 0x000fea0003800000 */
[----:B------:R-:W3:Y:S01]  /*0520*/  S2UR UR5, SR_CgaCtaId ;  /* 0x00000000000579c3 */ /* 0x000ee20000008800 */
[----:B------:R-:W-:Y:S01]  /*0530*/  UMOV UR7, 0x400 ;  /* 0x0000040000077882 */ /* 0x000fe20000000000 */
[----:B------:R-:W-:Y:S01]  /*0540*/  UMOV UR4, 0x1 ;  /* 0x0000000100047882 */ /* 0x000fe20000000000 */
[----:B------:R-:W-:Y:S01]  /*0550*/  ELECT P0, URZ, PT ;  /* 0x0000000000ff782f */ /* 0x000fe20003800000 */
[----:B------:R-:W-:-:S04]  /*0560*/  UIADD3 UR10, UPT, UPT, -UR4, 0x100000, URZ ;  /* 0x00100000040a7890 */ /* 0x000fc8000fffe1ff */
[----:B------:R-:W-:Y:S02]  /*0570*/  USHF.L.U32 UR11, UR10, 0xb, URZ ;  /* 0x0000000b0a0b7899 */ /* 0x000fe400080006ff */
[----:B------:R-:W-:Y:S02]  /*0580*/  USHF.L.U32 UR10, UR10, 0x1, URZ ;  /* 0x000000010a0a7899 */ /* 0x000fe400080006ff */
[----:B---3--:R-:W-:Y:S01]  /*0590*/  ULEA UR5, UR5, UR7, 0x18 ;  /* 0x0000000705057291 */ /* 0x008fe2000f8ec0ff */
[----:B------:R-:W3:Y:S11]  /*05a0*/  FENCE.VIEW.ASYNC.S ;  /* 0x00000000000073c6 */ /* 0x000ef60000000000 */
[----:B---3--:R3:W4:Y:S01]  /*05b0*/  SYNCS.EXCH.64 URZ, [UR5], UR10 ;  /* 0x0000000a05ff75b2 */ /* 0x0087220008000100 */
[----:B------:R3:W1:Y:S01]  /*05c0*/  SYNCS.EXCH.64 URZ, [UR5+0x18], UR10 ;  /* 0x0000180a05ff75b2 */ /* 0x0006620008000100 */
[----:B------:R3:W1:Y:S01]  /*05d0*/  SYNCS.EXCH.64 URZ, [UR5+0x8], UR10 ;  /* 0x0000080a05ff75b2 */ /* 0x0006620008000100 */
[----:B------:R3:W1:Y:S01]  /*05e0*/  SYNCS.EXCH.64 URZ, [UR5+0x20], UR10 ;  /* 0x0000200a05ff75b2 */ /* 0x0006620008000100 */
[----:B------:R3:W1:Y:S01]  /*05f0*/  SYNCS.EXCH.64 URZ, [UR5+0x10], UR10 ;  /* 0x0000100a05ff75b2 */ /* 0x0006620008000100 */
[----:B------:R3:W1:Y:S01]  /*0600*/  SYNCS.EXCH.64 URZ, [UR5+0x28], UR10 ;  /* 0x0000280a05ff75b2 */ /* 0x0006620008000100 */
[----:B------:R-:W-:Y:S01]  /*0610*/  NOP ;  /* 0x0000000000007918 */ /* 0x000fe20000000000 */
.L_x_9:
[----:B------:R-:W2:Y:S01]  /*0620*/  SHFL.IDX PT, R2, R154, RZ, 0x1f ;  /* 0x00001fff9a027589 */ /* 0x000ea200000e0000 */
[----:B------:R-:W-:Y:S01]  /*0630*/  NOP ;  /* 0x0000000000007918 */ /* 0x000fe20000000000 */
[----:B--2---:R-:W-:-:S13]  /*0640*/  ISETP.NE.AND P0, PT, R2, 0x1, PT ;  /* 0x000000010200780c */ /* 0x004fda0003f05270 */
[----:B------:R-:W-:Y:S05]  /*0650*/  @P0 BRA `(.L_x_10) ;  /* 0x0000000000480947 */ /* 0x000fea0003800000 */
[----:B------:R-:W2:Y:S01]  /*0660*/  S2UR UR7, SR_CgaCtaId ;  /* 0x00000000000779c3 */ /* 0x000ea20000008800 */
[----:B------:R-:W-:Y:S01]  /*0670*/  UMOV UR9, 0x400 ;  /* 0x0000040000097882 */ /* 0x000fe20000000000 */
[----:B---3--:R-:W-:Y:S01]  /*0680*/  UMOV UR5, 0x20 ;  /* 0x0000002000057882 */ /* 0x008fe20000000000 */
[----:B------:R-:W-:Y:S01]  /*0690*/  UMOV UR4, 0x80 ;  /* 0x0000008000047882 */ /* 0x000fe20000000000 */
[----:B------:R-:W-:-:S04]  /*06a0*/  UIADD3 UR10, UPT, UPT, -UR5, 0x100000, URZ ;  /* 0x00100000050a7890 */ /* 0x000fc8000fffe1ff */
[----:B------:R-:W-:Y:S02]  /*06b0*/  USHF.L.U32 UR11, UR10, 0xb, URZ ;  /* 0x0000000b0a0b7899 */ /* 0x000fe400080006ff */
[----:B------:R-:W-:Y:S02]  /*06c0*/  USHF.L.U32 UR10, UR10, 0x1, URZ ;  /* 0x000000010a0a7899 */ /* 0x000fe400080006ff */
[----:B------:R-:W-:-:S04]  /*06d0*/  UIADD3 UR4, UPT, UPT, -UR4, 0x100000, URZ ;  /* 0x0010000004047890 */ /* 0x000fc8000fffe1ff */
[----:B------:R-:W-:Y:S02]  /*06e0*/  USHF.L.U32 UR5, UR4, 0xb, URZ ;  /* 0x0000000b04057899 */ /* 0x000fe400080006ff */
[----:B------:R-:W-:Y:S01]  /*06f0*/  USHF.L.U32 UR4, UR4, 0x1, URZ ;  /* 0x0000000104047899 */ /* 0x000fe200080006ff */
[----:B------:R-:W-:Y:S01]  /*0700*/  ELECT P0, URZ, PT ;  /* 0x0000000000ff782f */ /* 0x000fe20003800000 */
[----:B--2---:R-:W-:Y:S01]  /*0710*/  ULEA UR7, UR7, UR9, 0x18 ;  /* 0x0000000907077291 */ /* 0x004fe2000f8ec0ff */
[----:B------:R-:W2:Y:S11]  /*0720*/  FENCE.VIEW.ASYNC.S ;  /* 0x00000000000073c6 */ /* 0x000eb60000000000 */
[----:B--2---:R2:W3:Y:S01]  /*0730*/  SYNCS.EXCH.64 URZ, [UR7+0x30], UR10 ;  /* 0x0000300a07ff75b2 */ /* 0x0044e20008000100 */
[----:B------:R2:W1:Y:S01]  /*0740*/  SYNCS.EXCH.64 URZ, [UR7+0x40], UR4 ;  /* 0x0000400407ff75b2 */ /* 0x0004620008000100 */
[----:B------:R2:W1:Y:S01]  /*0750*/  SYNCS.EXCH.64 URZ, [UR7+0x38], UR10 ;  /* 0x0000380a07ff75b2 */ /* 0x0004620008000100 */
[----:B------:R2:W1:Y:S01]  /*0760*/  SYNCS.EXCH.64 URZ, [UR7+0x48], UR4 ;  /* 0x0000480407ff75b2 */ /* 0x0004620008000100 */
[----:B------:R-:W-:Y:S01]  /*0770*/  NOP ;  /* 0x0000000000007918 */ /* 0x000fe20000000000 */
.L_x_10:
[----:B------:R-:W4:Y:S01]  /*0780*/  SHFL.IDX PT, R2, R154, RZ, 0x1f ;  /* 0x00001fff9a027589 */ /* 0x000f2200000e0000 */
[----:B------:R-:W-:Y:S01]  /*0790*/  NOP ;  /* 0x0000000000007918 */ /* 0x000fe20000000000 */
[----:B----4-:R-:W-:-:S13]  /*07a0*/  ISETP.NE.AND P0, PT, R2, 0x3, PT ;  /* 0x000000030200780c */ /* 0x010fda0003f05270 */
[----:B------:R-:W-:Y:S05]  /*07b0*/  @P0 BRA `(.L_x_11) ;  /* 0x0000000000300947 */ /* 0x000fea0003800000 */
[----:B--23--:R-:W2:Y:S01]  /*07c0*/  S2UR UR5, SR_CgaCtaId ;  /* 0x00000000000579c3 */ /* 0x00cea20000008800 */
[----:B------:R-:W-:Y:S01]  /*07d0*/  UMOV UR7, 0x400 ;  /* 0x0000040000077882 */ /* 0x000fe20000000000 */
[----:B------:R-:W-:Y:S01]  /*07e0*/  UMOV UR4, 0x20 ;  /* 0x0000002000047882 */ /* 0x000fe20000000000 */
[----:B------:R-:W-:Y:S01]  /*07f0*/  ELECT P0, URZ, PT ;  /* 0x0000000000ff782f */ /* 0x000fe20003800000 */
[----:B------:R-:W-:-:S04]  /*0800*/  UIADD3 UR10, UPT, UPT, -UR4, 0x100000, URZ ;  /* 0x00100000040a7890 */ /* 0x000fc8000fffe1ff */
[----:B------:R-:W-:Y:S02]  /*0810*/  USHF.L.U32 UR11, UR10, 0xb, URZ ;  /* 0x0000000b0a0b7899 */ /* 0x000fe400080006ff */
[----:B------:R-:W-:Y:S02]  /*0820*/  USHF.L.U32 UR10, UR10, 0x1, URZ ;  /* 0x000000010a0a7899 */ /* 0x000fe400080006ff */
[----:B--2---:R-:W-:Y:S01]  /*0830*/  ULEA UR5, UR5, UR7, 0x18 ;  /* 0x0000000705057291 */ /* 0x004fe2000f8ec0ff */
[----:B------:R-:W2:Y:S11]  /*0840*/  FENCE.VIEW.ASYNC.S ;  /* 0x00000000000073c6 */ /* 0x000eb60000000000 */
[----:B--2---:R4:W2:Y:S01]  /*0850*/  SYNCS.EXCH.64 URZ, [UR5+0x50], UR10 ;  /* 0x0000500a05ff75b2 */ /* 0x0048a20008000100 */
[----:B------:R4:W3:Y:S02]  /*0860*/  SYNCS.EXCH.64 URZ, [UR5+0x58], UR10 ;  /* 0x0000580a05ff75b2 */ /* 0x0008e40008000100 */
[----:B----4-:R-:W-:Y:S01]  /*0870*/  NOP ;  /* 0x0000000000007918 */ /* 0x010fe20000000000 */
.L_x_11:
[----:B------:R-:W4:Y:S01]  /*0880*/  SHFL.IDX PT, R2, R154, RZ, 0x1f ;  /* 0x00001fff9a027589 */ /* 0x000f2200000e0000 */
[----:B------:R-:W-:Y:S01]  /*0890*/  NOP ;  /* 0x0000000000007918 */ /* 0x000fe20000000000 */
[----:B----4-:R-:W-:-:S13]  /*08a0*/  ISETP.NE.AND P0, PT, R2, 0x4, PT ;  /* 0x000000040200780c */ /* 0x010fda0003f05270 */
[----:B------:R-:W-:Y:S05]  /*08b0*/  @P0 BRA `(.L_x_12) ;  /* 0x00000000004c0947 */ /* 0x000fea0003800000 */
[----:B--23--:R-:W2:Y:S01]  /*08c0*/  S2UR UR5, SR_CgaCtaId ;  /* 0x00000000000579c3 */ /* 0x00cea20000008800 */
[----:B------:R-:W-:Y:S01]  /*08d0*/  UMOV UR9, 0x100 ;  /* 0x0000010000097882 */ /* 0x000fe20000000000 */
[----:B------:R-:W-:Y:S01]  /*08e0*/  UMOV UR7, 0x400 ;  /* 0x0000040000077882 */ /* 0x000fe20000000000 */
[----:B------:R-:W-:Y:S01]  /*08f0*/  USEL UR9, UR9, 0xe0, UP2 ;  /* 0x000000e009097887 */ /* 0x000fe20009000000 */
[----:B------:R-:W-:Y:S01]  /*0900*/  UMOV UR4, 0x1 ;  /* 0x0000000100047882 */ /* 0x000fe20000000000 */
[----:B------:R-:W-:Y:S01]  /*0910*/  ELECT P0, URZ, PT ;  /* 0x0000000000ff782f */ /* 0x000fe20003800000 */
[----:B------:R-:W-:-:S04]  /*0920*/  UIADD3 UR10, UPT, UPT, -UR4, 0x100000, URZ ;  /* 0x00100000040a7890 */ /* 0x000fc8000fffe1ff */
[----:B------:R-:W-:Y:S02]  /*0930*/  USHF.L.U32 UR11, UR10, 0xb, URZ ;  /* 0x0000000b0a0b7899 */ /* 0x000fe400080006ff */
[----:B------:R-:W-:Y:S02]  /*0940*/  USHF.L.U32 UR10, UR10, 0x1, URZ ;  /* 0x000000010a0a7899 */ /* 0x000fe400080006ff */
[----:B------:R-:W-:-:S04]  /*0950*/  UIADD3 UR12, UPT, UPT, -UR9, 0x100000, URZ ;  /* 0x00100000090c7890 */ /* 0x000fc8000fffe1ff */
[----:B------:R-:W-:Y:S02]  /*0960*/  USHF.L.U32 UR13, UR12, 0xb, URZ ;  /* 0x0000000b0c0d7899 */ /* 0x000fe400080006ff */
[----:B------:R-:W-:Y:S02]  /*0970*/  USHF.L.U32 UR12, UR12, 0x1, URZ ;  /* 0x000000010c0c7899 */ /* 0x000fe400080006ff */
[----:B--2---:R-:W-:Y:S01]  /*0980*/  ULEA UR5, UR5, UR7, 0x18 ;  /* 0x0000000705057291 */ /* 0x004fe2000f8ec0ff */
[----:B------:R-:W2:Y:S11]  /*0990*/  FENCE.VIEW.ASYNC.S ;  /* 0x00000000000073c6 */ /* 0x000eb60000000000 */
[----:B--2---:R4:W2:Y:S01]  /*09a0*/  SYNCS.EXCH.64 URZ, [UR5+0x60], UR10 ;  /* 0x0000600a05ff75b2 */ /* 0x0048a20008000100 */
[----:B------:R4:W3:Y:S01]  /*09b0*/  SYNCS.EXCH.64 URZ, [UR5+0x70], UR12 ;  /* 0x0000700c05ff75b2 */ /* 0x0008e20008000100 */
[----:B------:R4:W1:Y:S01]  /*09c0*/  SYNCS.EXCH.64 URZ, [UR5+0x68], UR10 ;  /* 0x0000680a05ff75b2 */ /* 0x0008620008000100 */
[----:B------:R4:W1:Y:S02]  /*09d0*/  SYNCS.EXCH.64 URZ, [UR5+0x78], UR12 ;  /* 0x0000780c05ff75b2 */ /* 0x0008640008000100 */
[----:B----4-:R-:W-:Y:S01]  /*09e0*/  NOP ;  /* 0x0000000000007918 */ /* 0x010fe20000000000 */
.L_x_12:
[----:B------:R-:W4:Y:S01]  /*09f0*/  SHFL.IDX PT, R2, R154, RZ, 0x1f ;  /* 0x00001fff9a027589 */ /* 0x000f2200000e0000 */
[----:B------:R-:W-:Y:S01]  /*0a00*/  NOP ;  /* 0x0000000000007918 */ /* 0x000fe20000000000 */
[----:B----4-:R-:W-:-:S13]  /*0a10*/  ISETP.NE.AND P0, PT, R2, 0x5, PT ;  /* 0x000000050200780c */ /* 0x010fda0003f05270 */
[----:B------:R-:W-:Y:S05]  /*0a20*/  @P0 BRA `(.L_x_13) ;  /* 0x0000000000580947 */ /* 0x000fea0003800000 */
[----:B--2---:R-:W2:Y:S01]  /*0a30*/  S2UR UR7, SR_CgaCtaId ;  /* 0x00000000000779c3 */ /* 0x004ea20000008800 */
        /* <DEDUP_REMOVED lines=12> */
[----:B--2---:R4:W2:Y:S01]  /*0b00*/  SYNCS.EXCH.64 URZ, [UR7+0x80], UR10 ;  /* 0x0000800a07ff75b2 */ /* 0x0048a20008000100 */
[----:B------:R4:W3:Y:S01]  /*0b10*/  SYNCS.EXCH.64 URZ, [UR7+0xa0], UR4 ;  /* 0x0000a00407ff75b2 */ /* 0x0008e20008000100 */
[----:B------:R4:W1:Y:S01]  /*0b20*/  SYNCS.EXCH.64 URZ, [UR7+0x88], UR10 ;  /* 0x0000880a07ff75b2 */ /* 0x0008620008000100 */
[----:B------:R4:W1:Y:S01]  /*0b30*/  SYNCS.EXCH.64 URZ, [UR7+0xa8], UR4 ;  /* 0x0000a80407ff75b2 */ /* 0x0008620008000100 */
[----:B------:R4:W1:Y:S01]  /*0b40*/  SYNCS.EXCH.64 URZ, [UR7+0x90], UR10 ;  /* 0x0000900a07ff75b2 */ /* 0x0008620008000100 */
[----:B------:R4:W1:Y:S01]  /*0b50*/  SYNCS.EXCH.64 URZ, [UR7+0xb0], UR4 ;  /* 0x0000b00407ff75b2 */ /* 0x0008620008000100 */
[----:B------:R4:W1:Y:S01]  /*0b60*/  SYNCS.EXCH.64 URZ, [UR7+0x98], UR10 ;  /* 0x0000980a07ff75b2 */ /* 0x0008620008000100 */
[----:B------:R4:W1:Y:S02]  /*0b70*/  SYNCS.EXCH.64 URZ, [UR7+0xb8], UR4 ;  /* 0x0000b80407ff75b2 */ /* 0x0008640008000100 */
[----:B----4-:R-:W-:Y:S01]  /*0b80*/  NOP ;  /* 0x0000000000007918 */ /* 0x010fe20000000000 */
.L_x_13:
        /* <DEDUP_REMOVED lines=18> */
.L_x_14:
[----:B--23--:R-:W2:Y:S01]  /*0cb0*/  S2UR UR5, SR_CTAID.X ;  /* 0x00000000000579c3 */ /* 0x00cea20000002500 */
[----:B------:R-:W-:-:S05]  /*0cc0*/  CS2R.32 R152, SR_CgaSize ;  /* 0x0000000000987805 */ /* 0x000fca0000008a00 */
[----:B------:R-:W-:-:S05]  /*0cd0*/  IMAD R152, R152, -0xa0, RZ ;  /* 0xffffff6098987824 */ /* 0x000fca00078e02ff */
[----:B------:R-:W-:-:S14]  /*0ce0*/  R2UR UR9, R152 ;  /* 0x00000000980972ca */ /* 0x000fdc00000e0000 */
[----:B------:R-:W3:Y:S01]  /*0cf0*/  LDCU UR9, c[0x0][UR9+0x2b0] ;  /* 0x00005600090977ac */ /* 0x000ee20008000800 */
[----:B------:R-:W-:Y:S01]  /*0d00*/  NOP ;  /* 0x0000000000007918 */ /* 0x000fe20000000000 */
[----:B------:R-:W-:-:S05]  /*0d10*/  CS2R.32 R152, SR_CgaSize ;  /* 0x0000000000987805 */ /* 0x000fca0000008a00 */
[----:B------:R-:W-:-:S05]  /*0d20*/  IMAD R152, R152, -0xa0, RZ ;  /* 0xffffff6098987824 */ /* 0x000fca00078e02ff */
[----:B------:R-:W-:-:S14]  /*0d30*/  R2UR UR7, R152 ;  /* 0x00000000980772ca */ /* 0x000fdc00000e0000 */
[----:B------:R-:W4:Y:S01]  /*0d40*/  LDCU UR7, c[0x0][UR7+0x2b4] ;  /* 0x00005680070777ac */ /* 0x000f220008000800 */
[----:B------:R-:W1:Y:S08]  /*0d50*/  S2UR UR4, SR_CTAID.Y ;  /* 0x00000000000479c3 */ /* 0x000e700000002600 */
[----:B------:R-:W4:Y:S01]  /*0d60*/  LDC R9, c[0x0][0xb24] ;  /* 0x0002c900ff097b82 */ /* 0x000f220000000800 */
[----:B--2---:R-:W-:-:S02]  /*0d70*/  I2FP.F32.U32 R4, UR5 ;  /* 0x0000000500047c45 */ /* 0x004fc40008201000 */
[----:B------:R-:W-:-:S05]  /*0d80*/  CS2R.32 R5, SR_CgaSize ;  /* 0x0000000000057805 */ /* 0x000fca0000008a00 */
[----:B------:R-:W-:-:S06]  /*0d90*/  IMAD R5, R5, -0xa0, RZ ;  /* 0xffffff6005057824 */ /* 0x000fcc00078e02ff */
[----:B------:R-:W2:Y:S01]  /*0da0*/  LDC R5, c[0x0][R5+0x2a0] ;  /* 0x0000a80005057b82 */ /* 0x000ea20000000800 */
[----:B------:R-:W-:Y:S01]  /*0db0*/  MOV R21, UR5 ;  /* 0x0000000500157c02 */ /* 0x000fe20008000f00 */
[----:B---3--:R-:W-:Y:S01]  /*0dc0*/  FMUL R4, R4, UR9 ;  /* 0x0000000904047c20 */ /* 0x008fe20008400000 */
[----:B-1----:R-:W-:Y:S02]  /*0dd0*/  I2FP.F32.U32 R2, UR4 ;  /* 0x0000000400027c45 */ /* 0x002fe40008201000 */
[----:B------:R-:W-:-:S05]  /*0de0*/  CS2R.32 R3, SR_CgaSize ;  /* 0x0000000000037805 */ /* 0x000fca0000008a00 */
[----:B------:R-:W-:-:S06]  /*0df0*/  IMAD R3, R3, -0xa0, RZ ;  /* 0xffffff6003037824 */ /* 0x000fcc00078e02ff */
[----:B------:R-:W1:Y:S01]  /*0e00*/  LDC R3, c[0x0][R3+0x2a4] ;  /* 0x0000a90003037b82 */ /* 0x000e620000000800 */
[----:B------:R-:W3:Y:S01]  /*0e10*/  F2I.U32.TRUNC.NTZ R152, R4 ;  /* 0x0000000400987305 */ /* 0x000ee2000020f000 */
[----:B------:R-:W-:Y:S01]  /*0e20*/  MOV R20, UR4 ;  /* 0x0000000400147c02 */ /* 0x000fe20008000f00 */
[----:B----4-:R-:W-:-:S05]  /*0e30*/  FMUL R2, R2, UR7 ;  /* 0x0000000702027c20 */ /* 0x010fca0008400000 */
[----:B------:R-:W-:Y:S01]  /*0e40*/  BAR.SYNC.DEFER_BLOCKING 0x0 ;  /* 0x0000000000007b1d */ /* 0x000fe20000010000 */
[----:B------:R-:W-:-:S05]  /*0e50*/  ISETP.GE.AND P0, PT, R9, 0x1, PT ;  /* 0x000000010900780c */ /* 0x000fca0003f06270 */
[----:B------:R-:W4:Y:S02]  /*0e60*/  F2I.U32.TRUNC.NTZ R150, R2 ;  /* 0x0000000200967305 */ /* 0x000f24000020f000 */
[----:B------:R-:W1:Y:S01]  /*0e70*/  S2UR UR36, SR_CTAID.Z ;  /* 0x00000000002479c3 */ /* 0x000e620000002700 */
[----:B---3--:R-:W-:-:S05]  /*0e80*/  IADD3 R152, PT, PT, -R152, RZ, RZ ;  /* 0x000000ff98987210 */ /* 0x008fca0007ffe1ff */
[----:B--2---:R-:W-:Y:S01]  /*0e90*/  IMAD R152, R5, R152, UR5 ;  /* 0x0000000505987e24 */ /* 0x004fe2000f8e0298 */
[----:B----4-:R-:W-:-:S05]  /*0ea0*/  IADD3 R150, PT, PT, -R150, RZ, RZ ;  /* 0x000000ff96967210 */ /* 0x010fca0007ffe1ff */
[----:B-1----:R-:W-:Y:S01]  /*0eb0*/  IMAD R150, R3, R150, UR4 ;  /* 0x0000000403967e24 */ /* 0x002fe2000f8e0296 */
[----:B------:R-:W-:Y:S06]  /*0ec0*/  @!P0 BRA `(.L_x_15) ;  /* 0x0000000000b88947 */ /* 0x000fec0003800000 */
[----:B------:R-:W1:Y:S01]  /*0ed0*/  LDC.64 R4, c[0x0][0xb18] ;  /* 0x0002c600ff047b82 */ /* 0x000e620000000a00 */
[----:B------:R-:W-:-:S07]  /*0ee0*/  ISETP.NE.AND P0, PT, R9, 0x1, PT ;  /* 0x000000010900780c */ /* 0x000fce0003f05270 */
[----:B------:R-:W2:Y:S08]  /*0ef0*/  LDC R10, c[0x0][0xb0c] ;  /* 0x0002c300ff0a7b82 */ /* 0x000eb00000000800 */
[----:B------:R-:W3:Y:S08]  /*0f00*/  LDC R11, c[0x0][0x370] ;  /* 0x0000dc00ff0b7b82 */ /* 0x000ef00000000800 */
[----:B------:R-:W4:Y:S01]  /*0f10*/  LDC R12, c[0x0][0x374] ;  /* 0x0000dd00ff0c7b82 */ /* 0x000f220000000800 */
[----:B-1----:R-:W-:-:S07]  /*0f20*/  ISETP.NE.AND P1, PT, R4, 0x1, PT ;  /* 0x000000010400780c */ /* 0x002fce0003f25270 */
[----:B------:R-:W3:Y:S01]  /*0f30*/  LDC.64 R6, c[0x0][0xb10] ;  /* 0x0002c400ff067b82 */ /* 0x000ee20000000a00 */
[----:B--2---:R-:W-:-:S07]  /*0f40*/  ISETP.NE.AND P2, PT, R10, 0x1, PT ;  /* 0x000000010a00780c */ /* 0x004fce0003f45270 */
[----:B------:R-:W1:Y:S08]  /*0f50*/  LDC R8, c[0x0][0xb20] ;  /* 0x0002c800ff087b82 */ /* 0x000e700000000800 */
[----:B------:R-:W2:Y:S01]  /*0f60*/  LDC.64 R2, c[0x0][0xb28] ;  /* 0x0002ca00ff027b82 */ /* 0x000ea20000000a00 */
[----:B----4-:R-:W-:-:S04]  /*0f70*/  IMAD.HI.U32 R13, R12, R5, RZ ;  /* 0x000000050c0d7227 */ /* 0x010fc800078e00ff */
[----:B------:R-:W-:-:S04]  /*0f80*/  IMAD.HI.U32 R5, R20, R5, RZ ;  /* 0x0000000514057227 */ /* 0x000fc800078e00ff */
[----:B---3--:R-:W-:-:S04]  /*0f90*/  IMAD.HI.U32 R14, R11, R6, RZ ;  /* 0x000000060b0e7227 */ /* 0x008fc800078e00ff */
[C---:B------:R-:W-:Y:S01]  /*0fa0*/  IMAD.HI.U32 R16, R21.reuse, R6, RZ ;  /* 0x0000000615107227 */ /* 0x040fe200078e00ff */
[-C--:B------:R-:W-:Y:S02]  /*0fb0*/  @P2 SHF.R.U32.HI R11, RZ, R7.reuse, R14 ;  /* 0x00000007ff0b2219 */ /* 0x080fe4000001160e */
[-C--:B-1----:R-:W-:Y:S02]  /*0fc0*/  @P1 SHF.R.U32.HI R12, RZ, R8.reuse, R13 ;  /* 0x00000008ff0c1219 */ /* 0x082fe4000001160d */
[----:B------:R-:W-:Y:S02]  /*0fd0*/  SHF.R.U32.HI R5, RZ, R8, R5 ;  /* 0x00000008ff057219 */ /* 0x000fe40000011605 */
[----:B------:R-:W-:Y:S02]  /*0fe0*/  SHF.R.U32.HI R16, RZ, R7, R16 ;  /* 0x00000007ff107219 */ /* 0x000fe40000011610 */
[----:B------:R-:W-:Y:S01]  /*0ff0*/  SEL R5, R20, R5, !P1 ;  /* 0x0000000514057207 */ /* 0x000fe20004800000 */
[----:B--2---:R-:W-:Y:S01]  /*1000*/  IMAD.HI.U32 R14, R12, R2, RZ ;  /* 0x000000020c0e7227 */ /* 0x004fe200078e00ff */
[----:B------:R-:W-:-:S02]  /*1010*/  SEL R7, R21, R16, !P2 ;  /* 0x0000001015077207 */ /* 0x000fc40005000000 */
[----:B------:R-:W-:Y:S01]  /*1020*/  IADD3 R13, PT, PT, -R5, RZ, RZ ;  /* 0x000000ff050d7210 */ /* 0x000fe20007ffe1ff */
[----:B------:R-:W-:Y:S01]  /*1030*/  IMAD.HI.U32 R6, R11, R2, RZ ;  /* 0x000000020b067227 */ /* 0x000fe200078e00ff */
[----:B------:R-:W-:-:S03]  /*1040*/  @P0 SHF.R.U32.HI R12, RZ, R3, R14 ;  /* 0x00000003ff0c0219 */ /* 0x000fc6000001160e */
[----:B------:R-:W-:Y:S01]  /*1050*/  IMAD R13, R4, R13, R20 ;  /* 0x0000000d040d7224 */ /* 0x000fe200078e0214 */
[----:B------:R-:W-:Y:S01]  /*1060*/  @P0 SHF.R.U32.HI R11, RZ, R3, R6 ;  /* 0x00000003ff0b0219 */ /* 0x000fe20000011606 */
[----:B------:R-:W-:-:S04]  /*1070*/  IMAD R12, R12, R9, RZ ;  /* 0x000000090c0c7224 */ /* 0x000fc800078e02ff */
[----:B------:R-:W-:Y:S01]  /*1080*/  IMAD R6, R11, R9, RZ ;  /* 0x000000090b067224 */ /* 0x000fe200078e02ff */
[----:B------:R-:W-:-:S04]  /*1090*/  ISETP.GE.AND P1, PT, R5, R12, PT ;  /* 0x0000000c0500720c */ /* 0x000fc80003f26270 */
[----:B------:R-:W-:Y:S01]  /*10a0*/  ISETP.GE.OR P1, PT, R7, R6, P1 ;  /* 0x000000060700720c */ /* 0x000fe20000f26670 */
[----:B------:R-:W-:-:S05]  /*10b0*/  IMAD.HI.U32 R6, R5, R2, RZ ;  /* 0x0000000205067227 */ /* 0x000fca00078e00ff */
[----:B------:R-:W-:-:S04]  /*10c0*/  SHF.R.U32.HI R6, RZ, R3, R6 ;  /* 0x00000003ff067219 */ /* 0x000fc80000011606 */
[----:B------:R-:W-:-:S03]  /*10d0*/  SEL R6, R5, R6, !P0 ;  /* 0x0000000605067207 */ /* 0x000fc60004000000 */
[----:B------:R-:W-:Y:S01]  /*10e0*/  @!P1 IMAD.HI.U32 R8, R7, R2, RZ ;  /* 0x0000000207089227 */ /* 0x000fe200078e00ff */
[----:B------:R-:W-:-:S04]  /*10f0*/  IADD3 R2, PT, PT, -R6, RZ, RZ ;  /* 0x000000ff06027210 */ /* 0x000fc80007ffe1ff */
[----:B------:R-:W-:Y:S01]  /*1100*/  @!P1 SHF.R.U32.HI R8, RZ, R3, R8 ;  /* 0x00000003ff089219 */ /* 0x000fe20000011608 */
[----:B------:R-:W-:-:S03]  /*1110*/  IMAD R2, R9, R2, R5 ;  /* 0x0000000209027224 */ /* 0x000fc600078e0205 */
[----:B------:R-:W-:-:S05]  /*1120*/  @!P1 SEL R3, R7, R8, !P0 ;  /* 0x0000000807039207 */ /* 0x000fca0004000000 */
[--C-:B------:R-:W-:Y:S02]  /*1130*/  @!P1 IMAD.IADD R6, R6, 0x1, -R3.reuse ;  /* 0x0000000106069824 */ /* 0x100fe400078e0a03 */
[----:B------:R-:W-:Y:S01]  /*1140*/  @!P1 IMAD R3, R2, R11, R3 ;  /* 0x0000000b02039224 */ /* 0x000fe200078e0203 */
[----:B------:R-:W-:Y:S01]  /*1150*/  IADD3 R2, PT, PT, -R7, RZ, RZ ;  /* 0x000000ff07027210 */ /* 0x000fe20007ffe1ff */
[----:B------:R-:W-:Y:S02]  /*1160*/  @!P1 IMAD R5, R6, R9, R7 ;  /* 0x0000000906059224 */ /* 0x000fe400078e0207 */
[----:B------:R-:W-:Y:S02]  /*1170*/  @!P1 IMAD.MOV.U32 R7, RZ, RZ, R3 ;  /* 0x000000ffff079224 */ /* 0x000fe400078e0003 */
[----:B------:R-:W-:Y:S02]  /*1180*/  IMAD R2, R10, R2, R21 ;  /* 0x000000020a027224 */ /* 0x000fe400078e0215 */
[----:B------:R-:W-:-:S02]  /*1190*/  IMAD R20, R5, R4, R13 ;  /* 0x0000000405147224 */ /* 0x000fc400078e020d */
[----:B------:R-:W-:Y:S02]  /*11a0*/  IMAD R21, R7, R10, R2 ;  /* 0x0000000a07157224 */ /* 0x000fe400078e0202 */
.L_x_15:
[----:B------:R-:W1:Y:S01]  /*11b0*/  LDCU UR4, c[0x0][0xb30] ;  /* 0x00016600ff0477ac */ /* 0x000e620008000800 */
[----:B------:R-:W2:Y:S08]  /*11c0*/  S2UR UR37, SR_CgaCtaId ;  /* 0x00000000002579c3 */ /* 0x000eb00000008800 */
[----:B------:R-:W3:Y:S01]  /*11d0*/  LDC R72, c[0x0][0xb24] ;  /* 0x0002c900ff487b82 */ /* 0x000ee20000000800 */
[----:B-1----:R-:W-:-:S09]  /*11e0*/  UISETP.NE.AND UP1, UPT, UR4, 0x1, UPT ;  /* 0x000000010400788c */ /* 0x002fd2000bf25270 */
[----:B--2---:R-:W-:Y:S05]  /*11f0*/  BRA.U UP1, `(.L_x_16) ;  /* 0x0000000101407547 */ /* 0x004fea000b800000 */
[----:B------:R-:W1:Y:S08]  /*1200*/  LDC.64 R4, c[0x0][0xb10] ;  /* 0x0002c400ff047b82 */ /* 0x000e700000000a00 */
[----:B------:R-:W2:Y:S08]  /*1210*/  LDC.64 R2, c[0x0][0xb18] ;  /* 0x0002c600ff027b82 */ /* 0x000eb00000000a00 */
[----:B------:R-:W4:Y:S08]  /*1220*/  LDC R6, c[0x0][0xb20] ;  /* 0x0002c800ff067b82 */ /* 0x000f300000000800 */
[----:B------:R-:W3:Y:S01]  /*1230*/  LDC R8, c[0x0][0xb0c] ;  /* 0x0002c300ff087b82 */ /* 0x000ee20000000800 */
[----:B-1----:R-:W-:-:S05]  /*1240*/  IMAD.HI.U32 R4, R21, R4, RZ ;  /* 0x0000000415047227 */ /* 0x002fca00078e00ff */
[----:B------:R-:W-:Y:S01]  /*1250*/  SHF.R.U32.HI R4, RZ, R5, R4 ;  /* 0x00000005ff047219 */ /* 0x000fe20000011604 */
[----:B--2---:R-:W-:Y:S01]  /*1260*/  IMAD.HI.U32 R3, R20, R3, RZ ;  /* 0x0000000314037227 */ /* 0x004fe200078e00ff */
[----:B------:R-:W-:-:S04]  /*1270*/  ISETP.NE.AND P0, PT, R2, 0x1, PT ;  /* 0x000000010200780c */ /* 0x000fc80003f05270 */
[----:B----4-:R-:W-:-:S04]  /*1280*/  SHF.R.U32.HI R3, RZ, R6, R3 ;  /* 0x00000006ff037219 */ /* 0x010fc80000011603 */
[----:B------:R-:W-:Y:S02]  /*1290*/  SEL R3, R20, R3, !P0 ;  /* 0x0000000314037207 */ /* 0x000fe40004000000 */
[----:B---3--:R-:W-:-:S04]  /*12a0*/  ISETP.NE.AND P1, PT, R8, 0x1, PT ;  /* 0x000000010800780c */ /* 0x008fc80003f25270 */
[----:B------:R-:W-:-:S05]  /*12b0*/  SEL R4, R21, R4, !P1 ;  /* 0x0000000415047207 */ /* 0x000fca0004800000 */
[----:B------:R-:W-:Y:S02]  /*12c0*/  IMAD.IADD R5, R3, 0x1, -R4 ;  /* 0x0000000103057824 */ /* 0x000fe400078e0a04 */
[----:B------:R-:W-:Y:S02]  /*12d0*/  IMAD.IADD R3, R4, 0x1, -R3 ;  /* 0x0000000104037824 */ /* 0x000fe400078e0a03 */
[----:B------:R-:W-:Y:S02]  /*12e0*/  IMAD R21, R5, R8, R21 ;  /* 0x0000000805157224 */ /* 0x000fe400078e0215 */
[----:B------:R-:W-:-:S07]  /*12f0*/  IMAD R20, R3, R2, R20 ;  /* 0x0000000203147224 */ /* 0x000fce00078e0214 */
.L_x_16:
[----:B------:R-:W-:Y:S01]  /*1300*/  BAR.SYNC.DEFER_BLOCKING 0x0 ;  /* 0x0000000000007b1d */ /* 0x000fe20000010000 */
[----:B------:R-:W-:Y:S01]  /*1310*/  UISETP.NE.AND UP1, UPT, UR8, 0x2, UPT ;  /* 0x000000020800788c */ /* 0x000fe2000bf25270 */
[----:B------:R-:W-:Y:S02]  /*1320*/  ISETP.NE.OR P5, PT, R0, 0x2, !P5 ;  /* 0x000000020000780c */ /* 0x000fe40006fa5670 */
[----:B------:R-:W-:-:S06]  /*1330*/  LOP3.LUT R2, R167, 0x1f, RZ, 0xc0, !PT ;  /* 0x0000001fa7027812 */ /* 0x000fcc00078ec0ff */
[----:B------:R-:W-:Y:S05]  /*1340*/  BRA.U UP1, `(.L_x_17) ;  /* 0x0000001101347547 */ /* 0x000fea000b800000 */
[----:B------:R-:W1:Y:S01]  /*1350*/  LDCU UR13, c[0x0][0x38c] ;  /* 0x00007180ff0d77ac */ /* 0x000e620008000800 */
[----:B------:R-:W2:Y:S01]  /*1360*/  LDC R9, c[0x0][0x370] ;  /* 0x0000dc00ff097b82 */ /* 0x000ea20000000800 */
[----:B------:R-:W-:Y:S01]  /*1370*/  PLOP3.LUT P1, PT, PT, PT, UP2, 0x80, 0x8 ;  /* 0x000000000008781c */ /* 0x000fe20003f2f028 */
[----:B------:R-:W-:Y:S01]  /*1380*/  HFMA2 R12, -RZ, RZ, 0, 0 ;  /* 0x00000000ff0c7431 */ /* 0x000fe200000001ff */
[----:B------:R-:W-:Y:S01]  /*1390*/  ISETP.EQ.OR P4, PT, R2, RZ, P5 ;  /* 0x000000ff0200720c */ /* 0x000fe20002f82670 */
[----:B------:R-:W-:Y:S01]  /*13a0*/  IMAD.MOV.U32 R15, RZ, RZ, 0x1 ;  /* 0x00000001ff0f7424 */ /* 0x000fe200078e00ff */
[----:B------:R-:W-:Y:S01]  /*13b0*/  PLOP3.LUT P1, PT, P1, PT, PT, 0x8, 0x80 ;  /* 0x000000000080781c */ /* 0x000fe20000f2e170 */
[----:B------:R-:W-:Y:S01]  /*13c0*/  IMAD.MOV.U32 R14, RZ, RZ, RZ ;  /* 0x000000ffff0e7224 */ /* 0x000fe200078e00ff */
[----:B------:R-:W-:Y:S01]  /*13d0*/  MOV R8, 0x1 ;  /* 0x0000000100087802 */ /* 0x000fe20000000f00 */
[----:B------:R-:W4:Y:S01]  /*13e0*/  LDC R0, c[0x0][0x374] ;  /* 0x0000dd00ff007b82 */ /* 0x000f220000000800 */
[----:B------:R-:W-:Y:S01]  /*13f0*/  IMAD.MOV.U32 R10, RZ, RZ, RZ ;  /* 0x000000ffff0a7224 */ /* 0x000fe200078e00ff */
[----:B------:R-:W2:Y:S01]  /*1400*/  LDCU.64 UR22, c[0x0][0x348] ;  /* 0x00006900ff1677ac */ /* 0x000ea20008000a00 */
[----:B------:R-:W-:Y:S01]  /*1410*/  UMOV UR6, URZ ;  /* 0x000000ff00067c82 */ /* 0x000fe20008000000 */
[----:B-1----:R-:W-:-:S04]  /*1420*/  UIADD3 UR5, UPT, UPT, UR13, 0x1f, URZ ;  /* 0x0000001f0d057890 */ /* 0x002fc8000fffe0ff */
[----:B------:R-:W-:-:S04]  /*1430*/  USHF.R.S32.HI UR4, URZ, 0x1f, UR5 ;  /* 0x0000001fff047899 */ /* 0x000fc80008011405 */
[----:B------:R-:W-:-:S04]  /*1440*/  ULEA.HI UR4, UR4, UR5, URZ, 0x5 ;  /* 0x0000000504047291 */ /* 0x000fc8000f8f28ff */
[----:B------:R-:W-:Y:S02]  /*1450*/  USHF.R.S32.HI UR15, URZ, 0x5, UR4 ;  /* 0x00000005ff0f7899 */ /* 0x000fe40008011404 */
[----:B------:R-:W-:Y:S02]  /*1460*/  UIADD3 UR4, UPT, UPT, UR13, -0x1, URZ ;  /* 0xffffffff0d047890 */ /* 0x000fe4000fffe0ff */
[----:B------:R-:W-:Y:S02]  /*1470*/  UISETP.LT.U32.AND UP0, UPT, UR15, 0x3, UPT ;  /* 0x000000030f00788c */ /* 0x000fe4000bf01070 */
[----:B------:R-:W-:Y:S02]  /*1480*/  UISETP.GE.U32.AND UP1, UPT, UR4, -0x3f, UPT ;  /* 0xffffffc10400788c */ /* 0x000fe4000bf26070 */
[----:B------:R-:W-:Y:S02]  /*1490*/  USEL UR14, UR15, 0x3, UP0 ;  /* 0x000000030f0e7887 */ /* 0x000fe40008000000 */
[----:B------:R-:W-:-:S02]  /*14a0*/  UIADD3 UR13, UPT, UPT, UR13, 0x3e, URZ ;  /* 0x0000003e0d0d7890 */ /* 0x000fc4000fffe0ff */
[----:B------:R-:W-:Y:S02]  /*14b0*/  UIADD3 UR5, UPT, UPT, UR14, -0x1, URZ ;  /* 0xffffffff0e057890 */ /* 0x000fe4000fffe0ff */
[----:B------:R-:W-:-:S03]  /*14c0*/  UIADD3 UR7, UPT, UPT, UR15, -UR14, URZ ;  /* 0x8000000e0f077290 */ /* 0x000fc6000fffe0ff */
[----:B------:R-:W-:-:S04]  /*14d0*/  @UP1 UIADD3 UR5, UPT, UPT, UR14, URZ, URZ ;  /* 0x000000ff0e051290 */ /* 0x000fc8000fffe0ff */
[----:B--2---:R-:W-:-:S12]  /*14e0*/  UIADD3 UR5, UPT, UPT, UR5, 0x1, URZ ;  /* 0x0000000105057890 */ /* 0x004fd8000fffe0ff */
.L_x_35:
[----:B------:R-:W-:Y:S01]  /*14f0*/  UISETP.NE.AND UP0, UPT, UR37, URZ, UPT ;  /* 0x000000ff2500728c */ /* 0x000fe2000bf05270 */
[----:B------:R-:W1:Y:S08]  /*1500*/  S2UR UR37, SR_CgaCtaId ;  /* 0x00000000002579c3 */ /* 0x000e700000008800 */
[----:B------:R-:W-:Y:S05]  /*1510*/  BRA.U UP0, `(.L_x_18) ;  /* 0x0000000100347547 */ /* 0x000fea000b800000 */
[----:B------:R-:W2:Y:S01]  /*1520*/  S2R R2, SR_CgaCtaId ;  /* 0x0000000000027919 */ /* 0x000ea20000008800 */
[----:B------:R-:W-:-:S04]  /*1530*/  MOV R3, 0x400 ;  /* 0x0000040000037802 */ /* 0x000fc80000000f00 */
[----:B--2---:R-:W-:Y:S02]  /*1540*/  LEA R3, R2, R3, 0x18 ;  /* 0x0000000302037211 */ /* 0x004fe400078ec0ff */
[----:B------:R-:W-:-:S03]  /*1550*/  SHF.L.U32 R2, R8, 0x1f, RZ ;  /* 0x0000001f08027819 */ /* 0x000fc600000006ff */
[----:B------:R-:W-:-:S04]  /*1560*/  IMAD R3, R10, 0x8, R3 ;  /* 0x000000080a037824 */ /* 0x000fc800078e0203 */
[----:B------:R-:W2:Y:S02]  /*1570*/  SYNCS.PHASECHK.TRANS64.TRYWAIT P0, [R3+URZ+0xd0], R2 ;  /* 0x0000d002030075a7 */ /* 0x000ea400080011ff */
[----:B--2---:R-:W-:Y:S05]  /*1580*/  @!P0 BRA `(.L_x_19) ;  /* 0x0000006800d88947 */ /* 0x004fea0003800000 */
.L_x_104:
[----:B------:R-:W-:Y:S01]  /*1590*/  VIADD R10, R10, 0x1 ;  /* 0x000000010a0a7836 */ /* 0x000fe20000000000 */
[----:B------:R2:W-:Y:S04]  /*15a0*/  SYNCS.ARRIVE.TRANS64.A1T0 RZ, [R3+URZ+0xc0], RZ ;  /* 0x0000c0ff03ff79a7 */ /* 0x0005e800081000ff */
[----:B------:R-:W-:-:S04]  /*15b0*/  ISETP.NE.AND P0, PT, R10, 0x2, PT ;  /* 0x000000020a00780c */ /* 0x000fc80003f05270 */
[----:B------:R-:W-:Y:S02]  /*15c0*/  SEL R10, R10, RZ, P0 ;  /* 0x000000ff0a0a7207 */ /* 0x000fe40000000000 */
[----:B--2---:R-:W-:-:S04]  /*15d0*/  SEL R3, RZ, 0x1, P0 ;  /* 0x00000001ff037807 */ /* 0x004fc80000000000 */
[----:B------:R-:W-:-:S07]  /*15e0*/  LOP3.LUT R8, R8, R3, RZ, 0x3c, !PT ;  /* 0x0000000308087212 */ /* 0x000fce00078e3cff */
.L_x_18:
[----:B------:R-:W-:Y:S01]  /*15f0*/  UMOV UR4, 0x400 ;  /* 0x0000040000047882 */ /* 0x000fe20000000000 */
[----:B------:R-:W-:Y:S01]  /*1600*/  SHF.L.U32 R2, R15, 0x1f, RZ ;  /* 0x0000001f0f027819 */ /* 0x000fe200000006ff */
[----:B-1----:R-:W-:Y:S01]  /*1610*/  ULEA UR4, UR37, UR4, 0x18 ;  /* 0x0000000425047291 */ /* 0x002fe2000f8ec0ff */
[----:B------:R-:W-:Y:S01]  /*1620*/  R2UR UR35, R21 ;  /* 0x00000000152372ca */ /* 0x000fe200000e0000 */
[----:B------:R-:W-:Y:S01]  /*1630*/  UISETP.GE.U32.AND UP0, UPT, UR13, 0x3f, UPT ;  /* 0x0000003f0d00788c */ /* 0x000fe2000bf06070 */
[----:B------:R-:W-:Y:S01]  /*1640*/  R2UR UR11, R20 ;  /* 0x00000000140b72ca */ /* 0x000fe200000e0000 */
[----:B------:R-:W-:Y:S01]  /*1650*/  ULEA UR8, UR6, UR4, 0x3 ;  /* 0x0000000406087291 */ /* 0x000fe2000f8e18ff */
[----:B------:R-:W-:-:S08]  /*1660*/  UMOV UR24, URZ ;  /* 0x000000ff00187c82 */ /* 0x000fd00008000000 */
[----:B------:R1:W2:Y:S01]  /*1670*/  SYNCS.PHASECHK.TRANS64.TRYWAIT P0, [UR8+0x18], R2 ;  /* 0x00001802ff0075a7 */ /* 0x0002a20008001108 */
[----:B------:R-:W-:Y:S02]  /*1680*/  USHF.L.U32 UR35, UR35, 0x7, URZ ;  /* 0x0000000723237899 */ /* 0x000fe400080006ff */
[----:B------:R-:W-:Y:S01]  /*1690*/  USHF.L.U32 UR11, UR11, 0x7, URZ ;  /* 0x000000070b0b7899 */ /* 0x000fe200080006ff */
[----:B------:R-:W-:Y:S11]  /*16a0*/  BRA.U !UP0, `(.L_x_20) ;  /* 0x0000000108a47547 */ /* 0x000ff6000b800000 */
[----:B------:R-:W-:Y:S01]  /*16b0*/  UMOV UR16, URZ ;  /* 0x000000ff00107c82 */ /* 0x000fe20008000000 */
[----:B------:R-:W-:-:S05]  /*16c0*/  UMOV UR17, UR6 ;  /* 0x0000000600117c82 */ /* 0x000fca0008000000 */
.L_x_25:
[----:B-1----:R-:W-:Y:S01]  /*16d0*/  ULEA UR33, UR17, UR4, 0x3 ;  /* 0x0000000411217291 */ /* 0x002fe2000f8e18ff */
[----:B--2---:R-:W-:Y:S01]  /*16e0*/  @!P5 MOV R3, 0x2000 ;  /* 0x000020000003d802 */ /* 0x004fe20000000f00 */
[----:B--2---:R-:W-:Y:S10]  /*16f0*/  @P0 BRA `(.L_x_21) ;  /* 0x00000000000c0947 */ /* 0x004ff40003800000 */
[----:B------:R-:W-:-:S04]  /*1700*/  SHF.L.U32 R5, R15, 0x1f, RZ ;  /* 0x0000001f0f057819 */ /* 0x000fc800000006ff */
[----:B------:R-:W2:Y:S02]  /*1710*/  SYNCS.PHASECHK.TRANS64.TRYWAIT P0, [UR33+0x18], R5 ;  /* 0x00001805ff0075a7 */ /* 0x000ea40008001121 */
[----:B--2---:R-:W-:Y:S05]  /*1720*/  @!P0 BRA `(.L_x_22) ;  /* 0x0000006800848947 */ /* 0x004fea0003800000 */
.L_x_21:
[----:B------:R2:W-:Y:S01]  /*1730*/  @!P5 SYNCS.ARRIVE.TRANS64 RZ, [UR33], R3 ;  /* 0x00000003ffffd9a7 */ /* 0x0005e20008000021 */
[----:B------:R-:W-:Y:S04]  /*1740*/  BSSY.RECONVERGENT B0, `(.L_x_23) ;  /* 0x0000003000007945 */ /* 0x000fe80003800200 */
[----:B------:R-:W-:Y:S05]  /*1750*/  @P4 BRA `(.L_x_24) ;  /* 0x0000000000044947 */ /* 0x000fea0003800000 */
[----:B------:R-:W-:Y:S05]  /*1760*/  BPT.TRAP 0x1 ;  /* 0x000000040000795c */ /* 0x000fea0000300000 */
.L_x_24:
[----:B------:R-:W-:Y:S05]  /*1770*/  BSYNC.RECONVERGENT B0 ;  /* 0x0000000000007941 */ /* 0x000fea0003800200 */
.L_x_23:
[----:B------:R-:W-:Y:S02]  /*1780*/  UIADD3 UR6, UPT, UPT, UR17, 0x1, URZ ;  /* 0x0000000111067890 */ /* 0x000fe4000fffe0ff */
[----:B------:R-:W-:Y:S02]  /*1790*/  UIADD3 UR26, UP1, UPT, UR22, 0x80, URZ ;  /* 0x00000080161a7890 */ /* 0x000fe4000ff3e0ff */
[----:B------:R-:W-:Y:S02]  /*17a0*/  UISETP.NE.AND UP0, UPT, UR6, 0x3, UPT ;  /* 0x000000030600788c */ /* 0x000fe4000bf05270 */
[----:B------:R-:W-:Y:S02]  /*17b0*/  USHF.L.U32 UR34, UR16, 0x5, URZ ;  /* 0x0000000510227899 */ /* 0x000fe400080006ff */
[----:B------:R-:W-:Y:S02]  /*17c0*/  USEL UR9, URZ, 0x1, UP0 ;  /* 0x00000001ff097887 */ /* 0x000fe40008000000 */
[----:B------:R-:W-:-:S02]  /*17d0*/  USEL UR6, UR6, URZ, UP0 ;  /* 0x000000ff06067287 */ /* 0x000fc40008000000 */
[----:B------:R-:W-:Y:S02]  /*17e0*/  UIADD3 UR20, UP0, UPT, UR22, 0x180, URZ ;  /* 0x0000018016147890 */ /* 0x000fe4000ff1e0ff */
[----:B------:R-:W-:Y:S01]  /*17f0*/  ULEA UR8, UR6, UR4, 0x3 ;  /* 0x0000000406087291 */ /* 0x000fe2000f8e18ff */
[----:B------:R-:W-:Y:S01]  /*1800*/  LOP3.LUT R15, R15, UR9, RZ, 0x3c, !PT ;  /* 0x000000090f0f7c12 */ /* 0x000fe2000f8e3cff */
[----:B------:R-:W-:Y:S02]  /*1810*/  UIADD3.X UR27, UPT, UPT, URZ, UR23, URZ, UP1, !UPT ;  /* 0x00000017ff1b7290 */ /* 0x000fe40008ffe4ff */
[----:B------:R-:W-:Y:S01]  /*1820*/  UIADD3.X UR21, UPT, UPT, URZ, UR23, URZ, UP0, !UPT ;  /* 0x00000017ff157290 */ /* 0x000fe200087fe4ff */
[----:B-1----:R-:W-:Y:S01]  /*1830*/  SHF.L.U32 R2, R15, 0x1f, RZ ;  /* 0x0000001f0f027819 */ /* 0x002fe200000006ff */
[----:B------:R-:W-:Y:S01]  /*1840*/  UMOV UR18, 0x0 ;  /* 0x0000000000127882 */ /* 0x000fe20000000000 */
[----:B------:R-:W-:Y:S01]  /*1850*/  UMOV UR19, 0x10000000 ;  /* 0x1000000000137882 */ /* 0x000fe20000000000 */
[----:B------:R-:W-:Y:S01]  /*1860*/  UMOV UR12, UR36 ;  /* 0x00000024000c7c82 */ /* 0x000fe20008000000 */
[----:B------:R1:W1:Y:S01]  /*1870*/  SYNCS.PHASECHK.TRANS64.TRYWAIT P0, [UR8+0x18], R2 ;  /* 0x00001802ff0075a7 */ /* 0x0002620008001108 */
[----:B------:R-:W-:Y:S01]  /*1880*/  ULEA UR8, UR17, UR4, 0xc ;  /* 0x0000000411087291 */ /* 0x000fe2000f8e60ff */
[----:B------:R-:W-:Y:S01]  /*1890*/  UMOV UR9, UR33 ;  /* 0x0000002100097c82 */ /* 0x000fe20008000000 */
[----:B------:R-:W-:-:S02]  /*18a0*/  UMOV UR10, UR34 ;  /* 0x00000022000a7c82 */ /* 0x000fc40008000000 */
[----:B------:R-:W-:Y:S02]  /*18b0*/  UIADD3 UR32, UPT, UPT, UR8, 0x8400, URZ ;  /* 0x0000840008207890 */ /* 0x000fe4000fffe0ff */
[----:B------:R-:W-:Y:S02]  /*18c0*/  UIADD3 UR8, UPT, UPT, UR8, 0xb400, URZ ;  /* 0x0000b40008087890 */ /* 0x000fe4000fffe0ff */
[----:B------:R-:W-:Y:S01]  /*18d0*/  UIADD3 UR16, UPT, UPT, UR16, 0x1, URZ ;  /* 0x0000000110107890 */ /* 0x000fe2000fffe0ff */
[----:B------:R-:W-:Y:S01]  /*18e0*/  UMOV UR24, UR5 ;  /* 0x0000000500187c82 */ /* 0x000fe20008000000 */
[----:B------:R-:W-:Y:S02]  /*18f0*/  UMOV UR17, UR6 ;  /* 0x0000000600117c82 */ /* 0x000fe40008000000 */
[----:B------:R-:W-:Y:S01]  /*1900*/  UISETP.NE.AND UP0, UPT, UR16, UR5, UPT ;  /* 0x000000051000728c */ /* 0x000fe2000bf05270 */
[----:B------:R1:W-:Y:S02]  /*1910*/  UTMALDG.3D [UR32], [UR26], desc[UR18] ;  /* 0x000012201a0075b4 */ /* 0x0003e40008011000 */
[----:B------:R1:W-:Y:S06]  /*1920*/  UTMALDG.3D [UR8], [UR20], desc[UR18] ;  /* 0x00001208140075b4 */ /* 0x0003ec0008011000 */
[----:B------:R-:W-:Y:S05]  /*1930*/  BRA.U UP0, `(.L_x_25) ;  /* 0xfffffffd00647547 */ /* 0x000fea000b83ffff */
.L_x_20:
[----:B-1----:R-:W-:Y:S01]  /*1940*/  ULEA UR8, UR6, UR4, 0x3 ;  /* 0x0000000406087291 */ /* 0x002fe2000f8e18ff */
[----:B------:R-:W-:Y:S01]  /*1950*/  SHF.L.U32 R2, R15, 0x1f, RZ ;  /* 0x0000001f0f027819 */ /* 0x000fe200000006ff */
[----:B------:R-:W-:Y:S01]  /*1960*/  @!P1 SYNCS.ARRIVE.TRANS64.A1T0 RZ, [UR4+0x58], RZ ;  /* 0x000058ffffff99a7 */ /* 0x000fe20008100004 */
[----:B------:R-:W-:-:S06]  /*1970*/  UISETP.GT.AND UP0, UPT, UR15, UR14, UPT ;  /* 0x0000000e0f00728c */ /* 0x000fcc000bf04270 */
[----:B--2---:R1:W2:Y:S03]  /*1980*/  SYNCS.PHASECHK.TRANS64.TRYWAIT P0, [UR8+0x18], R2 ;  /* 0x00001802ff0075a7 */ /* 0x0042a60008001108 */
[----:B------:R-:W-:Y:S05]  /*1990*/  BRA.U !UP0, `(.L_x_26) ;  /* 0x0000000108a87547 */ /* 0x000fea000b800000 */
[----:B------:R-:W-:Y:S01]  /*19a0*/  UIADD3 UR21, UPT, UPT, UR7, UR24, URZ ;  /* 0x0000001807157290 */ /* 0x000fe2000fffe0ff */
[----:B------:R-:W-:-:S11]  /*19b0*/  UMOV UR25, UR6 ;  /* 0x0000000600197c82 */ /* 0x000fd60008000000 */
.L_x_31:
[----:B-1----:R-:W-:Y:S01]  /*19c0*/  ULEA UR17, UR25, UR4, 0x3 ;  /* 0x0000000419117291 */ /* 0x002fe2000f8e18ff */
[----:B--2---:R-:W-:Y:S01]  /*19d0*/  @!P5 MOV R3, 0x2000 ;  /* 0x000020000003d802 */ /* 0x004fe20000000f00 */
[----:B--2---:R-:W-:Y:S10]  /*19e0*/  @P0 BRA `(.L_x_27) ;  /* 0x00000000000c0947 */ /* 0x004ff40003800000 */
[----:B------:R-:W-:-:S04]  /*19f0*/  SHF.L.U32 R5, R15, 0x1f, RZ ;  /* 0x0000001f0f057819 */ /* 0x000fc800000006ff */
[----:B------:R-:W2:Y:S02]  /*1a00*/  SYNCS.PHASECHK.TRANS64.TRYWAIT P0, [UR17+0x18], R5 ;  /* 0x00001805ff0075a7 */ /* 0x000ea40008001111 */
[----:B--2---:R-:W-:Y:S05]  /*1a10*/  @!P0 BRA `(.L_x_28) ;  /* 0x0000006400e08947 */ /* 0x004fea0003800000 */
.L_x_27:
[----:B------:R2:W-:Y:S01]  /*1a20*/  @!P5 SYNCS.ARRIVE.TRANS64 RZ, [UR17], R3 ;  /* 0x00000003ffffd9a7 */ /* 0x0005e20008000011 */
[----:B------:R-:W-:Y:S04]  /*1a30*/  BSSY.RECONVERGENT B0, `(.L_x_29) ;  /* 0x0000003000007945 */ /* 0x000fe80003800200 */
[----:B------:R-:W-:Y:S05]  /*1a40*/  @P4 BRA `(.L_x_30) ;  /* 0x0000000000044947 */ /* 0x000fea0003800000 */
[----:B------:R-:W-:Y:S05]  /*1a50*/  BPT.TRAP 0x1 ;  /* 0x000000040000795c */ /* 0x000fea0000300000 */
.L_x_30:
[----:B------:R-:W-:Y:S05]  /*1a60*/  BSYNC.RECONVERGENT B0 ;  /* 0x0000000000007941 */ /* 0x000fea0003800200 */
.L_x_29:
        /* <DEDUP_REMOVED lines=20> */
[----:B------:R-:W-:Y:S01]  /*1bb0*/  UIADD3 UR8, UPT, UPT, UR8, 0xb400, URZ ;  /* 0x0000b40008087890 */ /* 0x000fe2000fffe0ff */
[----:B------:R-:W-:Y:S01]  /*1bc0*/  UMOV UR9, UR17 ;  /* 0x0000001100097c82 */ /* 0x000fe20008000000 */
[----:B------:R-:W-:Y:S01]  /*1bd0*/  UMOV UR10, UR18 ;  /* 0x00000012000a7c82 */ /* 0x000fe20008000000 */
[----:B------:R-:W-:Y:S01]  /*1be0*/  UIADD3 UR24, UPT, UPT, UR24, 0x1, URZ ;  /* 0x0000000118187890 */ /* 0x000fe2000fffe0ff */
[----:B------:R-:W-:-:S03]  /*1bf0*/  UMOV UR25, UR6 ;  /* 0x0000000600197c82 */ /* 0x000fc60008000000 */
[----:B------:R1:W-:Y:S01]  /*1c00*/  UTMALDG.3D [UR16], [UR30], desc[UR26] ;  /* 0x00001a101e0075b4 */ /* 0x0003e20008011000 */
[----:B------:R-:W-:Y:S01]  /*1c10*/  UISETP.NE.AND UP0, UPT, UR24, UR21, UPT ;  /* 0x000000151800728c */ /* 0x000fe2000bf05270 */
[----:B------:R1:W-:Y:S08]  /*1c20*/  UTMALDG.3D [UR8], [UR28], desc[UR26] ;  /* 0x00001a081c0075b4 */ /* 0x0003f00008011000 */
[----:B------:R-:W-:Y:S05]  /*1c30*/  BRA.U UP0, `(.L_x_31) ;  /* 0xfffffffd00607547 */ /* 0x000fea000b83ffff */
.L_x_26:
[----:B-1----:R-:W-:Y:S01]  /*1c40*/  LEA R2, R14, UR4, 0x3 ;  /* 0x000000040e027c11 */ /* 0x002fe2000f8e18ff */
[----:B------:R-:W-:Y:S01]  /*1c50*/  NOP ;  /* 0x0000000000007918 */ /* 0x000fe20000000000 */
[----:B--2---:R-:W-:Y:S02]  /*1c60*/  SHF.L.U32 R3, R12, 0x1f, RZ ;  /* 0x0000001f0c037819 */ /* 0x004fe400000006ff */
[----:B------:R-:W-:Y:S02]  /*1c70*/  LEA R4, R14, UR4, 0x4 ;  /* 0x000000040e047c11 */ /* 0x000fe4000f8e20ff */
[----:B------:R-:W1:Y:S02]  /*1c80*/  SYNCS.PHASECHK.TRANS64.TRYWAIT P0, [R2+URZ+0x60], R3 ;  /* 0x00006003020075a7 */ /* 0x000e6400080011ff */
[----:B-1----:R-:W-:Y:S05]  /*1c90*/  @!P0 BRA `(.L_x_32) ;  /* 0x0000006400588947 */ /* 0x002fea0003800000 */
.L_x_107:
[----:B------:R-:W2:Y:S01]  /*1ca0*/  LDS.128 R4, [R4+0xf0] ;  /* 0x0000f00004047984 */ /* 0x000ea20000000c00 */
[----:B---3--:R-:W-:Y:S01]  /*1cb0*/  ISETP.GE.AND P0, PT, R72, 0x1, PT ;  /* 0x000000014800780c */ /* 0x008fe20003f06270 */
[----:B-1----:R-:W-:Y:S01]  /*1cc0*/  VIADD R2, R2, 0x70 ;  /* 0x0000007002027836 */ /* 0x002fe20000000000 */
[----:B------:R-:W-:Y:S01]  /*1cd0*/  @!PT LDS RZ, [RZ] ;  /* 0x00000000fffff984 */ /* 0x000fe20000000800 */
[----:B------:R-:W-:Y:S01]  /*1ce0*/  @!PT LDS RZ, [RZ] ;  /* 0x00000000fffff984 */ /* 0x000fe20000000800 */
[----:B------:R-:W-:Y:S01]  /*1cf0*/  @!PT LDS RZ, [RZ] ;  /* 0x00000000fffff984 */ /* 0x000fe20000000800 */
[----:B------:R-:W-:Y:S01]  /*1d00*/  @!PT LDS RZ, [RZ] ;  /* 0x00000000fffff984 */ /* 0x000fe20000000800 */
[----:B------:R1:W-:Y:S06]  /*1d10*/  MEMBAR.ALL.CTA ;  /* 0x0000000000007992 */ /* 0x0003ec0000008000 */
[----:B-1----:R-:W1:Y:S01]  /*1d20*/  FENCE.VIEW.ASYNC.S ;  /* 0x00000000000073c6 */ /* 0x002e620000000000 */
[----:B------:R-:W-:-:S04]  /*1d30*/  PRMT R2, RZ, 0x654, R2 ;  /* 0x00000654ff027816 */ /* 0x000fc80000000002 */
[----:B-1----:R1:W-:Y:S01]  /*1d40*/  SYNCS.ARRIVE.TRANS64.RED.A1T0 RZ, [R2+URZ], RZ ;  /* 0x000000ff02ff79a7 */ /* 0x0023e200081004ff */
[----:B--2---:R-:W-:-:S13]  /*1d50*/  LOP3.LUT P2, RZ, R6, 0x1, RZ, 0xc0, !PT ;  /* 0x0000000106ff7812 */ /* 0x004fda000784c0ff */
[----:B------:R-:W-:Y:S01]  /*1d60*/  @P2 SHF.R.U32.HI R3, RZ, 0x10, R5 ;  /* 0x00000010ff032819 */ /* 0x000fe20000011605 */
[----:B------:R-:W-:Y:S01]  /*1d70*/  VOTEU.ANY UP0, P2 ;  /* 0x0000000000ff7886 */ /* 0x000fe20001000100 */
[----:B------:R-:W-:Y:S02]  /*1d80*/  @P2 MOV R13, R4 ;  /* 0x00000004000d2202 */ /* 0x000fe40000000f00 */
[----:B------:R-:W-:Y:S02]  /*1d90*/  @P2 R2UR.BROADCAST UR8, R3 ;  /* 0x00000000030822ca */ /* 0x000fe400008e0000 */
[----:B------:R-:W-:-:S11]  /*1da0*/  @P2 LOP3.LUT R11, R5, 0xffff, RZ, 0xc0, !PT ;  /* 0x0000ffff050b2812 */ /* 0x000fd600078ec0ff */
[----:B------:R-:W-:Y:S01]  /*1db0*/  @UP0 UMOV UR36, UR8 ;  /* 0x0000000800240c82 */ /* 0x000fe20008000000 */
[----:B-1----:R-:W-:Y:S05]  /*1dc0*/  @!P0 BRA `(.L_x_33) ;  /* 0x0000000000b88947 */ /* 0x002fea0003800000 */
[----:B------:R-:W4:Y:S01]  /*1dd0*/  LDC.64 R4, c[0x0][0xb18] ;  /* 0x0002c600ff047b82 */ /* 0x000f220000000a00 */
[----:B------:R-:W-:-:S07]  /*1de0*/  ISETP.NE.AND P3, PT, R72, 0x1, PT ;  /* 0x000000014800780c */ /* 0x000fce0003f65270 */
[----:B------:R-:W1:Y:S08]  /*1df0*/  LDC.64 R6, c[0x0][0xb10] ;  /* 0x0002c400ff067b82 */ /* 0x000e700000000a00 */
[----:B------:R-:W2:Y:S08]  /*1e00*/  LDC R16, c[0x0][0xb20] ;  /* 0x0002c800ff107b82 */ /* 0x000eb00000000800 */
[----:B------:R-:W3:Y:S01]  /*1e10*/  LDC R18, c[0x0][0xb0c] ;  /* 0x0002c300ff127b82 */ /* 0x000ee20000000800 */
[----:B----4-:R-:W-:Y:S01]  /*1e20*/  IMAD.HI.U32 R17, R0, R5, RZ ;  /* 0x0000000500117227 */ /* 0x010fe200078e00ff */
[----:B------:R-:W-:-:S03]  /*1e30*/  ISETP.NE.AND P0, PT, R4, 0x1, PT ;  /* 0x000000010400780c */ /* 0x000fc60003f05270 */
[----:B------:R-:W-:-:S03]  /*1e40*/  IMAD.HI.U32 R5, R11, R5, RZ ;  /* 0x000000050b057227 */ /* 0x000fc600078e00ff */
[----:B------:R-:W4:Y:S01]  /*1e50*/  LDC.64 R2, c[0x0][0xb28] ;  /* 0x0002ca00ff027b82 */ /* 0x000f220000000a00 */
[----:B-1----:R-:W-:-:S04]  /*1e60*/  IMAD.HI.U32 R20, R9, R6, RZ ;  /* 0x0000000609147227 */ /* 0x002fc800078e00ff */
[----:B------:R-:W-:Y:S01]  /*1e70*/  IMAD.HI.U32 R22, R13, R6, RZ ;  /* 0x000000060d167227 */ /* 0x000fe200078e00ff */
[----:B------:R-:W-:Y:S02]  /*1e80*/  SHF.R.U32.HI R20, RZ, R7, R20 ;  /* 0x00000007ff147219 */ /* 0x000fe40000011614 */
[-C--:B--2---:R-:W-:Y:S02]  /*1e90*/  SHF.R.U32.HI R17, RZ, R16.reuse, R17 ;  /* 0x00000010ff117219 */ /* 0x084fe40000011611 */
[----:B------:R-:W-:Y:S02]  /*1ea0*/  SHF.R.U32.HI R16, RZ, R16, R5 ;  /* 0x00000010ff107219 */ /* 0x000fe40000011605 */
[----:B------:R-:W-:Y:S02]  /*1eb0*/  SEL R17, R0, R17, !P0 ;  /* 0x0000001100117207 */ /* 0x000fe40004000000 */
[----:B------:R-:W-:Y:S02]  /*1ec0*/  SHF.R.U32.HI R22, RZ, R7, R22 ;  /* 0x00000007ff167219 */ /* 0x000fe40000011616 */
[----:B---3--:R-:W-:-:S02]  /*1ed0*/  ISETP.NE.AND P1, PT, R18, 0x1, PT ;  /* 0x000000011200780c */ /* 0x008fc40003f25270 */
[----:B------:R-:W-:Y:S02]  /*1ee0*/  SEL R5, R11, R16, !P0 ;  /* 0x000000100b057207 */ /* 0x000fe40004000000 */
[----:B------:R-:W-:Y:S02]  /*1ef0*/  SEL R19, R9, R20, !P1 ;  /* 0x0000001409137207 */ /* 0x000fe40004800000 */
[----:B------:R-:W-:Y:S01]  /*1f00*/  SEL R7, R13, R22, !P1 ;  /* 0x000000160d077207 */ /* 0x000fe20004800000 */
[----:B----4-:R-:W-:-:S04]  /*1f10*/  IMAD.HI.U32 R20, R17, R2, RZ ;  /* 0x0000000211147227 */ /* 0x010fc800078e00ff */
[----:B------:R-:W-:Y:S01]  /*1f20*/  IMAD.HI.U32 R6, R19, R2, RZ ;  /* 0x0000000213067227 */ /* 0x000fe200078e00ff */
[----:B------:R-:W-:-:S04]  /*1f30*/  @P3 SHF.R.U32.HI R17, RZ, R3, R20 ;  /* 0x00000003ff113219 */ /* 0x000fc80000011614 */
        /* <DEDUP_REMOVED lines=8> */
[----:B------:R-:W-:-:S04]  /*1fc0*/  @!P0 IMAD.HI.U32 R16, R7, R2, RZ ;  /* 0x0000000207108227 */ /* 0x000fc800078e00ff */
[----:B------:R-:W-:Y:S01]  /*1fd0*/  IMAD.MOV R2, RZ, RZ, -R6 ;  /* 0x000000ffff027224 */ /* 0x000fe200078e0a06 */
[----:B------:R-:W-:-:S03]  /*1fe0*/  @!P0 SHF.R.U32.HI R16, RZ, R3, R16 ;  /* 0x00000003ff108219 */ /* 0x000fc60000011610 */
[----:B------:R-:W-:Y:S01]  /*1ff0*/  IMAD R2, R72, R2, R5 ;  /* 0x0000000248027224 */ /* 0x000fe200078e0205 */
[----:B------:R-:W-:Y:S02]  /*2000*/  @!P0 SEL R3, R7, R16, !P3 ;  /* 0x0000001007038207 */ /* 0x000fe40005800000 */
[----:B------:R-:W-:-:S03]  /*2010*/  IADD3 R16, PT, PT, -R5, RZ, RZ ;  /* 0x000000ff05107210 */ /* 0x000fc60007ffe1ff */
[--C-:B------:R-:W-:Y:S02]  /*2020*/  @!P0 IMAD.IADD R6, R6, 0x1, -R3.reuse ;  /* 0x0000000106068824 */ /* 0x100fe400078e0a03 */
[----:B------:R-:W-:Y:S01]  /*2030*/  @!P0 IMAD R3, R2, R19, R3 ;  /* 0x0000001302038224 */ /* 0x000fe200078e0203 */
[----:B------:R-:W-:Y:S01]  /*2040*/  IADD3 R2, PT, PT, -R7, RZ, RZ ;  /* 0x000000ff07027210 */ /* 0x000fe20007ffe1ff */
[----:B------:R-:W-:Y:S02]  /*2050*/  @!P0 IMAD R5, R72, R6, R7 ;  /* 0x0000000648058224 */ /* 0x000fe400078e0207 */
[----:B------:R-:W-:Y:S02]  /*2060*/  IMAD R11, R4, R16, R11 ;  /* 0x00000010040b7224 */ /* 0x000fe400078e020b */
[----:B------:R-:W-:Y:S02]  /*2070*/  @!P0 IMAD.MOV.U32 R7, RZ, RZ, R3 ;  /* 0x000000ffff078224 */ /* 0x000fe400078e0003 */
[----:B------:R-:W-:-:S02]  /*2080*/  IMAD R2, R18, R2, R13 ;  /* 0x0000000212027224 */ /* 0x000fc400078e020d */
[----:B------:R-:W-:Y:S02]  /*2090*/  IMAD R11, R5, R4, R11 ;  /* 0x00000004050b7224 */ /* 0x000fe400078e020b */
[----:B------:R-:W-:Y:S02]  /*20a0*/  IMAD R13, R7, R18, R2 ;  /* 0x00000012070d7224 */ /* 0x000fe400078e0202 */
.L_x_33:
[----:B------:R-:W1:Y:S02]  /*20b0*/  LDCU UR8, c[0x0][0xb30] ;  /* 0x00016600ff0877ac */ /* 0x000e640008000800 */
[----:B-1----:R-:W-:-:S09]  /*20c0*/  UISETP.NE.AND UP0, UPT, UR8, 0x1, UPT ;  /* 0x000000010800788c */ /* 0x002fd2000bf05270 */
[----:B------:R-:W-:Y:S05]  /*20d0*/  BRA.U UP0, `(.L_x_34) ;  /* 0x0000000100407547 */ /* 0x000fea000b800000 */
[----:B------:R-:W1:Y:S08]  /*20e0*/  LDC.64 R4, c[0x0][0xb10] ;  /* 0x0002c400ff047b82 */ /* 0x000e700000000a00 */
[----:B------:R-:W2:Y:S08]  /*20f0*/  LDC.64 R2, c[0x0][0xb18] ;  /* 0x0002c600ff027b82 */ /* 0x000eb00000000a00 */
[----:B------:R-:W3:Y:S08]  /*2100*/  LDC R6, c[0x0][0xb20] ;  /* 0x0002c800ff067b82 */ /* 0x000ef00000000800 */
[----:B------:R-:W4:Y:S01]  /*2110*/  LDC R16, c[0x0][0xb0c] ;  /* 0x0002c300ff107b82 */ /* 0x000f220000000800 */
[----:B-1----:R-:W-:-:S05]  /*2120*/  IMAD.HI.U32 R4, R13, R4, RZ ;  /* 0x000000040d047227 */ /* 0x002fca00078e00ff */
[----:B------:R-:W-:Y:S01]  /*2130*/  SHF.R.U32.HI R4, RZ, R5, R4 ;  /* 0x00000005ff047219 */ /* 0x000fe20000011604 */
[----:B--2---:R-:W-:Y:S01]  /*2140*/  IMAD.HI.U32 R3, R11, R3, RZ ;  /* 0x000000030b037227 */ /* 0x004fe200078e00ff */
[----:B------:R-:W-:-:S04]  /*2150*/  ISETP.NE.AND P0, PT, R2, 0x1, PT ;  /* 0x000000010200780c */ /* 0x000fc80003f05270 */
[----:B---3--:R-:W-:-:S04]  /*2160*/  SHF.R.U32.HI R6, RZ, R6, R3 ;  /* 0x00000006ff067219 */ /* 0x008fc80000011603 */
[----:B------:R-:W-:Y:S02]  /*2170*/  SEL R3, R11, R6, !P0 ;  /* 0x000000060b037207 */ /* 0x000fe40004000000 */
[----:B----4-:R-:W-:-:S04]  /*2180*/  ISETP.NE.AND P1, PT, R16, 0x1, PT ;  /* 0x000000011000780c */ /* 0x010fc80003f25270 */
[----:B------:R-:W-:-:S05]  /*2190*/  SEL R4, R13, R4, !P1 ;  /* 0x000000040d047207 */ /* 0x000fca0004800000 */
[----:B------:R-:W-:Y:S02]  /*21a0*/  IMAD.IADD R5, R3, 0x1, -R4 ;  /* 0x0000000103057824 */ /* 0x000fe400078e0a04 */
[----:B------:R-:W-:Y:S02]  /*21b0*/  IMAD.IADD R3, R4, 0x1, -R3 ;  /* 0x0000000104037824 */ /* 0x000fe400078e0a03 */
[----:B------:R-:W-:Y:S02]  /*21c0*/  IMAD R13, R5, R16, R13 ;  /* 0x00000010050d7224 */ /* 0x000fe400078e020d */
[----:B------:R-:W-:-:S07]  /*21d0*/  IMAD R11, R3, R2, R11 ;  /* 0x00000002030b7224 */ /* 0x000fce00078e020b */
.L_x_34:
[----:B------:R-:W-:Y:S01]  /*21e0*/  VIADD R14, R14, 0x1 ;  /* 0x000000010e0e7836 */ /* 0x000fe20000000000 */
[----:B------:R-:W-:Y:S01]  /*21f0*/  PLOP3.LUT P1, PT, PT, PT, PT, 0x80, 0x8 ;  /* 0x000000000008781c */ /* 0x000fe20003f2f070 */
[----:B------:R-:W-:Y:S02]  /*2200*/  IMAD.IADD R21, R13, 0x1, R152 ;  /* 0x000000010d157824 */ /* 0x000fe400078e0298 */
[----:B------:R-:W-:Y:S01]  /*2210*/  IMAD.IADD R20, R11, 0x1, R150 ;  /* 0x000000010b147824 */ /* 0x000fe200078e0296 */
[----:B------:R-:W-:-:S04]  /*2220*/  ISETP.NE.AND P0, PT, R14, 0x2, PT ;  /* 0x000000020e00780c */ /* 0x000fc80003f05270 */
[----:B------:R-:W-:Y:S02]  /*2230*/  SEL R3, RZ, 0x1, P0 ;  /* 0x00000001ff037807 */ /* 0x000fe40000000000 */
[----:B------:R-:W-:Y:S02]  /*2240*/  SEL R14, R14, RZ, P0 ;  /* 0x000000ff0e0e7207 */ /* 0x000fe40000000000 */
[----:B------:R-:W-:Y:S01]  /*2250*/  LOP3.LUT R12, R12, R3, RZ, 0x3c, !PT ;  /* 0x000000030c0c7212 */ /* 0x000fe200078e3cff */
[----:B------:R-:W-:Y:S06]  /*2260*/  @P2 BRA `(.L_x_35) ;  /* 0xfffffff000a02947 */ /* 0x000fec000383ffff */
[----:B------:R-:W-:Y:S01]  /*2270*/  UIADD3 UR4, UPT, UPT, UR4, 0x18, URZ ;  /* 0x0000001804047890 */ /* 0x000fe2000fffe0ff */
[----:B------:R-:W-:-:S03]  /*2280*/  SHF.L.U32 R3, R15, 0x1f, RZ ;  /* 0x0000001f0f037819 */ /* 0x000fc600000006ff */
[----:B------:R-:W-:-:S09]  /*2290*/  ULEA UR5, UR6, UR4, 0x3 ;  /* 0x0000000406057291 */ /* 0x000fd2000f8e18ff */
[----:B------:R-:W1:Y:S02]  /*22a0*/  SYNCS.PHASECHK.TRANS64.TRYWAIT P0, [UR5], R3 ;  /* 0x00000003ff0075a7 */ /* 0x000e640008001105 */
[----:B-1----:R-:W-:Y:S05]  /*22b0*/  @!P0 BRA `(.L_x_36) ;  /* 0x0000005c00e48947 */ /* 0x002fea0003800000 */
.L_x_109:
[----:B------:R-:W-:-:S04]  /*22c0*/  UIADD3 UR6, UPT, UPT, UR6, 0x1, URZ ;  /* 0x0000000106067890 */ /* 0x000fc8000fffe0ff */
[----:B------:R-:W-:-:S04]  /*22d0*/  UISETP.NE.AND UP0, UPT, UR6, 0x3, UPT ;  /* 0x000000030600788c */ /* 0x000fc8000bf05270 */
[----:B------:R-:W-:Y:S02]  /*22e0*/  USEL UR7, URZ, 0x1, UP0 ;  /* 0x00000001ff077887 */ /* 0x000fe40008000000 */
[----:B------:R-:W-:-:S04]  /*22f0*/  USEL UR6, UR6, URZ, UP0 ;  /* 0x000000ff06067287 */ /* 0x000fc80008000000 */
[----:B------:R-:W-:Y:S01]  /*2300*/  ULEA UR5, UR6, UR4, 0x3 ;  /* 0x0000000406057291 */ /* 0x000fe2000f8e18ff */
[----:B------:R-:W-:-:S04]  /*2310*/  LOP3.LUT R15, R15, UR7, RZ, 0x3c, !PT ;  /* 0x000000070f0f7c12 */ /* 0x000fc8000f8e3cff */
[----:B-1----:R-:W-:-:S04]  /*2320*/  SHF.L.U32 R3, R15, 0x1f, RZ ;  /* 0x0000001f0f037819 */ /* 0x002fc800000006ff */
[----:B------:R-:W1:Y:S02]  /*2330*/  SYNCS.PHASECHK.TRANS64.TRYWAIT P0, [UR5], R3 ;  /* 0x00000003ff0075a7 */ /* 0x000e640008001105 */
[----:B-1----:R-:W-:Y:S05]  /*2340*/  @!P0 BRA `(.L_x_37) ;  /* 0x0000005c00d88947 */ /* 0x002fea0003800000 */
.L_x_111:
[----:B------:R-:W-:-:S04]  /*2350*/  UIADD3 UR6, UPT, UPT, UR6, 0x1, URZ ;  /* 0x0000000106067890 */ /* 0x000fc8000fffe0ff */
[----:B------:R-:W-:-:S04]  /*2360*/  UISETP.NE.AND UP0, UPT, UR6, 0x3, UPT ;  /* 0x000000030600788c */ /* 0x000fc8000bf05270 */
[----:B------:R-:W-:Y:S02]  /*2370*/  USEL UR5, URZ, 0x1, UP0 ;  /* 0x00000001ff057887 */ /* 0x000fe40008000000 */
[----:B------:R-:W-:-:S04]  /*2380*/  USEL UR6, UR6, URZ, UP0 ;  /* 0x000000ff06067287 */ /* 0x000fc80008000000 */
[----:B------:R-:W-:Y:S01]  /*2390*/  ULEA UR6, UR6, UR4, 0x3 ;  /* 0x0000000406067291 */ /* 0x000fe2000f8e18ff */
[----:B-1----:R-:W-:-:S04]  /*23a0*/  LOP3.LUT R3, R15, UR5, RZ, 0x3c, !PT ;  /* 0x000000050f037c12 */ /* 0x002fc8000f8e3cff */
[----:B------:R-:W-:Y:S01]  /*23b0*/  SHF.L.U32 R3, R3, 0x1f, RZ ;  /* 0x0000001f03037819 */ /* 0x000fe200000006ff */
[----:B----4-:R-:W-:-:S07]  /*23c0*/  IMAD.U32 R0, RZ, RZ, UR6 ;  /* 0x00000006ff007e24 */ /* 0x010fce000f8e00ff */
.L_x_38:
[----:B-1----:R1:W2:Y:S02]  /*23d0*/  SYNCS.PHASECHK.TRANS64.TRYWAIT P0, [R0+URZ], R3 ;  /* 0x00000003000075a7 */ /* 0x0022a400080011ff */
[----:B--2---:R-:W-:Y:S05]  /*23e0*/  @!P0 NANOSLEEP.SYNCS 0x989680 ;  /* 0x009896800000895d */ /* 0x004fea0003900000 */
[----:B------:R-:W2:Y:S02]  /*23f0*/  @!P0 SYNCS.PHASECHK.TRANS64 P0, [R0+URZ], R3 ;  /* 0x00000003000085a7 */ /* 0x000ea400080010ff */
[----:B--2---:R-:W-:Y:S05]  /*2400*/  @P0 EXIT ;  /* 0x000000000000094d */ /* 0x004fea0003800000 */
[----:B------:R-:W-:Y:S05]  /*2410*/  BRA `(.L_x_38) ;  /* 0xfffffffc00ec7947 */ /* 0x000fea000383ffff */
.L_x_17:
[----:B------:R-:W-:-:S04]  /*2420*/  UISETP.NE.AND UP1, UPT, UR37, URZ, UPT ;  /* 0x000000ff2500728c */ /* 0x000fc8000bf25270 */
[----:B------:R-:W-:-:S09]  /*2430*/  UISETP.NE.OR UP1, UPT, UR8, 0x1, UP1 ;  /* 0x000000010800788c */ /* 0x000fd20008f25670 */
[----:B------:R-:W-:Y:S05]  /*2440*/  BRA.U UP1, `(.L_x_39) ;  /* 0x0000000501487547 */ /* 0x000fea000b800000 */
[----:B------:R-:W-:Y:S01]  /*2450*/  ISETP.NE.AND P2, PT, R2, RZ, PT ;  /* 0x000000ff0200720c */ /* 0x000fe20003f45270 */
[----:B------:R-:W-:Y:S01]  /*2460*/  IMAD.MOV.U32 R12, RZ, RZ, 0x1 ;  /* 0x00000001ff0c7424 */ /* 0x000fe200078e00ff */
[----:B------:R-:W-:Y:S02]  /*2470*/  CS2R R10, SRZ ;  /* 0x00000000000a7805 */ /* 0x000fe4000001ff00 */
[----:B------:R-:W-:Y:S01]  /*2480*/  CS2R R8, SRZ ;  /* 0x0000000000087805 */ /* 0x000fe2000001ff00 */
[----:B------:R-:W-:Y:S01]  /*2490*/  UMOV UR4, 0x400 ;  /* 0x0000040000047882 */ /* 0x000fe20000000000 */
[----:B------:R-:W-:Y:S01]  /*24a0*/  UMOV UR6, URZ ;  /* 0x000000ff00067c82 */ /* 0x000fe20008000000 */
[----:B------:R-:W-:-:S12]  /*24b0*/  ULEA UR37, UR37, UR4, 0x18 ;  /* 0x0000000425257291 */ /* 0x000fd8000f8ec0ff */
.L_x_43:
[----:B------:R-:W-:Y:S02]  /*24c0*/  LEA R0, R8, UR37, 0x3 ;  /* 0x0000002508007c11 */ /* 0x000fe4000f8e18ff */
[----:B------:R-:W-:-:S03]  /*24d0*/  SHF.L.U32 R5, R9, 0x1f, RZ ;  /* 0x0000001f09057819 */ /* 0x000fc600000006ff */
[----:B------:R-:W-:Y:S01]  /*24e0*/  VIADD R4, R0, 0xd0 ;  /* 0x000000d000047836 */ /* 0x000fe20000000000 */
[----:B------:R-:W1:Y:S02]  /*24f0*/  SYNCS.PHASECHK.TRANS64.TRYWAIT P0, [R0+URZ+0xc0], R5 ;  /* 0x0000c005000075a7 */ /* 0x000e6400080011ff */
[----:B-1----:R-:W-:Y:S05]  /*2500*/  @!P0 BRA `(.L_x_40) ;  /* 0x0000005c00808947 */ /* 0x002fea0003800000 */
.L_x_112:
[----:B------:R-:W-:Y:S01]  /*2510*/  ULEA UR5, UR6, UR37, 0x3 ;  /* 0x0000002506057291 */ /* 0x000fe2000f8e18ff */
[----:B------:R-:W-:Y:S02]  /*2520*/  PRMT R4, RZ, 0x654, R4 ;  /* 0x00000654ff047816 */ /* 0x000fe40000000004 */
[----:B-1----:R-:W-:Y:S01]  /*2530*/  SHF.L.U32 R5, R12, 0x1f, RZ ;  /* 0x0000001f0c057819 */ /* 0x002fe200000006ff */
[----:B------:R-:W-:Y:S01]  /*2540*/  UIADD3 UR4, UPT, UPT, UR5, 0x60, URZ ;  /* 0x0000006005047890 */ /* 0x000fe2000fffe0ff */
[----:B------:R1:W-:Y:S05]  /*2550*/  SYNCS.ARRIVE.TRANS64.RED.A1T0 RZ, [R4+URZ], RZ ;  /* 0x000000ff04ff79a7 */ /* 0x0003ea00081004ff */
[----:B------:R-:W-:Y:S01]  /*2560*/  IMAD.U32 R7, RZ, RZ, UR4 ;  /* 0x00000004ff077e24 */ /* 0x000fe2000f8e00ff */
[----:B------:R-:W2:Y:S04]  /*2570*/  SYNCS.PHASECHK.TRANS64.TRYWAIT P0, [UR5+0x70], R5 ;  /* 0x00007005ff0075a7 */ /* 0x000ea80008001105 */
[----:B------:R-:W-:Y:S01]  /*2580*/  PRMT R6, R2, 0x654, R7 ;  /* 0x0000065402067816 */ /* 0x000fe20000000007 */
[----:B-1----:R-:W-:Y:S01]  /*2590*/  @!P2 IMAD.MOV.U32 R4, RZ, RZ, 0x10 ;  /* 0x00000010ff04a424 */ /* 0x002fe200078e00ff */
[----:B--2---:R-:W-:Y:S06]  /*25a0*/  @!P0 BRA `(.L_x_41) ;  /* 0x0000005c006c8947 */ /* 0x004fec0003800000 */
.L_x_114:
[----:B------:R-:W-:Y:S01]  /*25b0*/  ULEA UR4, UR6, UR37, 0x4 ;  /* 0x0000002506047291 */ /* 0x000fe2000f8e20ff */
[----:B------:R-:W-:Y:S01]  /*25c0*/  SEL R3, R6, R3, !P2 ;  /* 0x0000000306037207 */ /* 0x000fe20005000000 */
[----:B------:R-:W-:Y:S01]  /*25d0*/  UIADD3 UR5, UPT, UPT, UR5, 0x60, URZ ;  /* 0x0000006005057890 */ /* 0x000fe2000fffe0ff */
[----:B-1----:R-:W-:Y:S01]  /*25e0*/  LEA R0, R11, UR37, 0x3 ;  /* 0x000000250b007c11 */ /* 0x002fe2000f8e18ff */
[----:B------:R-:W-:Y:S01]  /*25f0*/  UIADD3 UR4, UPT, UPT, UR4, 0xf0, URZ ;  /* 0x000000f004047890 */ /* 0x000fe2000fffe0ff */
[----:B------:R-:W-:Y:S01]  /*2600*/  SHF.L.U32 R5, R10, 0x1f, RZ ;  /* 0x0000001f0a057819 */ /* 0x000fe200000006ff */
[----:B------:R1:W-:Y:S01]  /*2610*/  @!P2 SYNCS.ARRIVE.TRANS64.RED RZ, [R3+URZ], R4 ;  /* 0x0000000403ffa9a7 */ /* 0x0003e200080004ff */
[----:B------:R-:W-:Y:S01]  /*2620*/  UIADD3 UR6, UPT, UPT, UR6, 0x1, URZ ;  /* 0x0000000106067890 */ /* 0x000fe2000fffe0ff */
[----:B------:R-:W-:-:S03]  /*2630*/  VIADD R8, R8, 0x1 ;  /* 0x0000000108087836 */ /* 0x000fc60000000000 */
[----:B------:R-:W-:Y:S02]  /*2640*/  UISETP.NE.AND UP0, UPT, UR6, 0x2, UPT ;  /* 0x000000020600788c */ /* 0x000fe4000bf05270 */
[----:B------:R-:W-:Y:S06]  /*2650*/  UGETNEXTWORKID.BROADCAST [UR4], [UR5] ;  /* 0x00000000040073ca */ /* 0x000fec0008000100 */
[----:B------:R-:W-:Y:S01]  /*2660*/  USEL UR4, URZ, 0x1, UP0 ;  /* 0x00000001ff047887 */ /* 0x000fe20008000000 */
[----:B------:R-:W-:Y:S01]  /*2670*/  ISETP.NE.AND P0, PT, R8, 0x2, PT ;  /* 0x000000020800780c */ /* 0x000fe20003f05270 */
[----:B------:R-:W-:Y:S01]  /*2680*/  USEL UR6, UR6, URZ, UP0 ;  /* 0x000000ff06067287 */ /* 0x000fe20008000000 */
[----:B------:R-:W2:Y:S03]  /*2690*/  SYNCS.PHASECHK.TRANS64.TRYWAIT P1, [R0+URZ+0x60], R5 ;  /* 0x00006005000075a7 */ /* 0x000ea600080211ff */
[----:B------:R-:W-:Y:S01]  /*26a0*/  LOP3.LUT R12, R12, UR4, RZ, 0x3c, !PT ;  /* 0x000000040c0c7c12 */ /* 0x000fe2000f8e3cff */
[----:B-12---:R-:W-:Y:S07]  /*26b0*/  @!P1 BRA `(.L_x_42) ;  /* 0x0000005c00409947 */ /* 0x006fee0003800000 */
.L_x_115:
[C---:B------:R-:W-:Y:S01]  /*26c0*/  LEA R4, R11.reuse, UR37, 0x4 ;  /* 0x000000250b047c11 */ /* 0x040fe2000f8e20ff */
[----:B-1----:R-:W-:Y:S01]  /*26d0*/  VIADD R0, R0, 0x70 ;  /* 0x0000007000007836 */ /* 0x002fe20000000000 */
[----:B------:R-:W-:Y:S01]  /*26e0*/  SEL R8, R8, RZ, P0 ;  /* 0x000000ff08087207 */ /* 0x000fe20000000000 */
[----:B------:R-:W-:-:S03]  /*26f0*/  VIADD R11, R11, 0x1 ;  /* 0x000000010b0b7836 */ /* 0x000fc60000000000 */
[----:B------:R-:W1:Y:S01]  /*2700*/  LDS.128 R4, [R4+0xf0] ;  /* 0x0000f00004047984 */ /* 0x000e620000000c00 */
[----:B------:R-:W-:Y:S02]  /*2710*/  PRMT R0, RZ, 0x654, R0 ;  /* 0x00000654ff007816 */ /* 0x000fe40000000000 */
[C---:B------:R-:W-:Y:S01]  /*2720*/  ISETP.NE.AND P1, PT, R11.reuse, 0x2, PT ;  /* 0x000000020b00780c */ /* 0x040fe20003f25270 */
[----:B------:R-:W-:Y:S01]  /*2730*/  @!PT LDS RZ, [RZ] ;  /* 0x00000000fffff984 */ /* 0x000fe20000000800 */
[----:B------:R-:W-:Y:S01]  /*2740*/  @!PT LDS RZ, [RZ] ;  /* 0x00000000fffff984 */ /* 0x000fe20000000800 */
[----:B------:R-:W-:Y:S01]  /*2750*/  @!PT LDS RZ, [RZ] ;  /* 0x00000000fffff984 */ /* 0x000fe20000000800 */
[----:B------:R-:W-:Y:S01]  /*2760*/  @!PT LDS RZ, [RZ] ;  /* 0x00000000fffff984 */ /* 0x000fe20000000800 */
[----:B------:R2:W-:Y:S06]  /*2770*/  MEMBAR.ALL.CTA ;  /* 0x0000000000007992 */ /* 0x0005ec0000008000 */
[----:B--2---:R-:W2:Y:S01]  /*2780*/  FENCE.VIEW.ASYNC.S ;  /* 0x00000000000073c6 */ /* 0x004ea20000000000 */
[----:B------:R-:W-:Y:S01]  /*2790*/  SEL R11, R11, RZ, P1 ;  /* 0x000000ff0b0b7207 */ /* 0x000fe20000800000 */
[----:B--2---:R2:W-:Y:S01]  /*27a0*/  SYNCS.ARRIVE.TRANS64.RED.A1T0 RZ, [R0+URZ], RZ ;  /* 0x000000ff00ff79a7 */ /* 0x0045e200081004ff */
[----:B-1----:R-:W-:-:S02]  /*27b0*/  LOP3.LUT P3, RZ, R6, 0x1, RZ, 0xc0, !PT ;  /* 0x0000000106ff7812 */ /* 0x002fc4000786c0ff */
[----:B------:R-:W-:-:S04]  /*27c0*/  SEL R5, RZ, 0x1, P1 ;  /* 0x00000001ff057807 */ /* 0x000fc80000800000 */
[----:B------:R-:W-:Y:S02]  /*27d0*/  LOP3.LUT R10, R10, R5, RZ, 0x3c, !PT ;  /* 0x000000050a0a7212 */ /* 0x000fe400078e3cff */
[----:B--2---:R-:W-:-:S04]  /*27e0*/  SEL R0, RZ, 0x1, P0 ;  /* 0x00000001ff007807 */ /* 0x004fc80000000000 */
[----:B------:R-:W-:Y:S01]  /*27f0*/  LOP3.LUT R9, R9, R0, RZ, 0x3c, !PT ;  /* 0x0000000009097212 */ /* 0x000fe200078e3cff */
[----:B------:R-:W-:Y:S06]  /*2800*/  @P3 BRA `(.L_x_43) ;  /* 0xfffffffc002c3947 */ /* 0x000fec000383ffff */
[----:B------:R-:W-:Y:S01]  /*2810*/  ULEA UR5, UR6, UR37, 0x3 ;  /* 0x0000002506057291 */ /* 0x000fe2000f8e18ff */
[----:B------:R-:W-:-:S08]  /*2820*/  SHF.L.U32 R3, R12, 0x1f, RZ ;  /* 0x0000001f0c037819 */ /* 0x000fd000000006ff */
[----:B------:R-:W1:Y:S02]  /*2830*/  SYNCS.PHASECHK.TRANS64 P0, [UR5+0x70], R3 ;  /* 0x00007003ff0075a7 */ /* 0x000e640008001005 */
[----:B-1----:R-:W-:Y:S05]  /*2840*/  @P0 BRA `(.L_x_44) ;  /* 0x0000000000080947 */ /* 0x002fea0003800000 */
[----:B------:R-:W1:Y:S02]  /*2850*/  SYNCS.PHASECHK.TRANS64.TRYWAIT P0, [UR5+0x70], R3 ;  /* 0x00007003ff0075a7 */ /* 0x000e640008001105 */
[----:B-1----:R-:W-:Y:S05]  /*2860*/  @!P0 BRA `(.L_x_45) ;  /* 0x0000005800e88947 */ /* 0x002fea0003800000 */
.L_x_44:
[----:B------:R-:W-:-:S04]  /*2870*/  UIADD3 UR4, UPT, UPT, UR6, 0x1, URZ ;  /* 0x0000000106047890 */ /* 0x000fc8000fffe0ff */
[----:B------:R-:W-:-:S04]  /*2880*/  UISETP.NE.AND UP0, UPT, UR4, 0x2, UPT ;  /* 0x000000020400788c */ /* 0x000fc8000bf05270 */
[----:B------:R-:W-:Y:S02]  /*2890*/  USEL UR7, URZ, 0x1, UP0 ;  /* 0x00000001ff077887 */ /* 0x000fe40008000000 */
[----:B------:R-:W-:-:S04]  /*28a0*/  USEL UR4, UR4, URZ, UP0 ;  /* 0x000000ff04047287 */ /* 0x000fc80008000000 */
[----:B------:R-:W-:Y:S01]  /*28b0*/  ULEA UR4, UR4, UR37, 0x3 ;  /* 0x0000002504047291 */ /* 0x000fe2000f8e18ff */
[----:B-1----:R-:W-:-:S04]  /*28c0*/  LOP3.LUT R3, R12, UR7, RZ, 0x3c, !PT ;  /* 0x000000070c037c12 */ /* 0x002fc8000f8e3cff */
[----:B------:R-:W-:-:S04]  /*28d0*/  SHF.L.U32 R0, R3, 0x1f, RZ ;  /* 0x0000001f03007819 */ /* 0x000fc800000006ff */
[----:B------:R-:W1:Y:S02]  /*28e0*/  SYNCS.PHASECHK.TRANS64 P0, [UR4+0x70], R0 ;  /* 0x00007000ff0075a7 */ /* 0x000e640008001004 */
[----:B-1----:R-:W-:Y:S05]  /*28f0*/  @P0 EXIT ;  /* 0x000000000000094d */ /* 0x002fea0003800000 */
[----:B------:R-:W-:Y:S02]  /*2900*/  SHF.L.U32 R3, R3, 0x1f, RZ ;  /* 0x0000001f03037819 */ /* 0x000fe400000006ff */
[----:B------:R-:W-:-:S07]  /*2910*/  MOV R0, UR4 ;  /* 0x0000000400007c02 */ /* 0x000fce0008000f00 */
.L_x_46:
[----:B-1----:R1:W2:Y:S02]  /*2920*/  SYNCS.PHASECHK.TRANS64.TRYWAIT P0, [R0+URZ+0x70], R3 ;  /* 0x00007003000075a7 */ /* 0x0022a400080011ff */
[----:B--2---:R-:W-:Y:S05]  /*2930*/  @!P0 NANOSLEEP.SYNCS 0x989680 ;  /* 0x009896800000895d */ /* 0x004fea0003900000 */
[----:B------:R-:W2:Y:S02]  /*2940*/  @!P0 SYNCS.PHASECHK.TRANS64 P0, [R0+URZ+0x70], R3 ;  /* 0x00007003000085a7 */ /* 0x000ea400080010ff */
[----:B--2---:R-:W-:Y:S05]  /*2950*/  @P0 EXIT ;  /* 0x000000000000094d */ /* 0x004fea0003800000 */
[----:B------:R-:W-:Y:S05]  /*2960*/  BRA `(.L_x_46) ;  /* 0xfffffffc00ec7947 */ /* 0x000fea000383ffff */
.L_x_39:
[----:B------:R-:W-:-:S09]  /*2970*/  UISETP.NE.AND UP1, UPT, UR8, URZ, UPT ;  /* 0x000000ff0800728c */ /* 0x000fd2000bf25270 */
[----:B------:R-:W-:Y:S05]  /*2980*/  BRA.U UP1, `(.L_x_47) ;  /* 0x0000000d01607547 */ /* 0x000fea000b800000 */
[----:B------:R-:W-:Y:S01]  /*2990*/  UMOV UR4, 0x40 ;  /* 0x0000004000047882 */ /* 0x000fe20000000000 */
[----:B------:R-:W-:Y:S01]  /*29a0*/  NOP ;  /* 0x0000000000007918 */ /* 0x000fe20000000000 */
[----:B------:R-:W-:Y:S01]  /*29b0*/  ULEA UR4, UR37, UR4, 0x18 ;  /* 0x0000000425047291 */ /* 0x000fe2000f8ec0ff */
[----:B------:R-:W-:Y:S02]  /*29c0*/  UMOV UR5, 0x400 ;  /* 0x0000040000057882 */ /* 0x000fe40000000000 */
[----:B------:R-:W-:-:S06]  /*29d0*/  ULEA UR37, UR37, UR5, 0x18 ;  /* 0x0000000525257291 */ /* 0x000fcc000f8ec0ff */
[----:B------:R-:W1:Y:S02]  /*29e0*/  LDS.U8 R0, [UR4+0x1c] ;  /* 0x00001c04ff007984 */ /* 0x000e640008000000 */
[----:B-1----:R-:W-:-:S13]  /*29f0*/  ISETP.NE.AND P0, PT, R0, RZ, PT ;  /* 0x000000ff0000720c */ /* 0x002fda0003f05270 */
[----:B------:R-:W-:Y:S05]  /*2a00*/  @P0 BRA `(.L_x_48) ;  /* 0x0000000000580947 */ /* 0x000fea0003800000 */
[----:B------:R-:W-:-:S13]  /*2a10*/  ELECT P0, URZ, PT ;  /* 0x0000000000ff782f */ /* 0x000fda0003800000 */
[----:B------:R-:W-:Y:S05]  /*2a20*/  @!P0 BRA `(.L_x_49) ;  /* 0x0000000000608947 */ /* 0x000fea0003800000 */
[----:B------:R-:W-:Y:S01]  /*2a30*/  UMOV UR5, 0x10 ;  /* 0x0000001000057882 */ /* 0x000fe20000000000 */
[----:B------:R-:W-:Y:S01]  /*2a40*/  HFMA2 R0, -RZ, RZ, 0, 5.9604644775390625e-08 ;  /* 0x00000001ff007431 */ /* 0x000fe200000001ff */
[----:B------:R-:W-:-:S03]  /*2a50*/  MOV R2, 0xffff ;  /* 0x0000ffff00027802 */ /* 0x000fc60000000f00 */
[----:B------:R-:W-:Y:S04]  /*2a60*/  DEPBAR.LE SB1, 0x36 ;  /* 0x00009d800000791a */ /* 0x000fe80000000000 */
[----:B------:R-:W1:Y:S02]  /*2a70*/  UTCATOMSWS.FIND_AND_SET.ALIGN UP0, UR5, UR5 ;  /* 0x00000005000575e3 */ /* 0x000e640008000800 */
[----:B-1----:R-:W-:Y:S01]  /*2a80*/  MOV R3, UR5 ;  /* 0x0000000500037c02 */ /* 0x002fe20008000f00 */
[----:B------:R-:W-:Y:S06]  /*2a90*/  BRA.U UP0, `(.L_x_50) ;  /* 0x0000000100187547 */ /* 0x000fec000b800000 */
.L_x_51:
[----:B------:R-:W-:Y:S05]  /*2aa0*/  NANOSLEEP 0x64 ;  /* 0x000000640000795d */ /* 0x000fea0003800000 */
[----:B------:R-:W-:-:S05]  /*2ab0*/  UMOV UR5, 0x10 ;  /* 0x0000001000057882 */ /* 0x000fca0000000000 */
[----:B------:R-:W-:Y:S04]  /*2ac0*/  DEPBAR.LE SB1, 0x36 ;  /* 0x00009d800000791a */ /* 0x000fe80000000000 */
[----:B------:R-:W1:Y:S02]  /*2ad0*/  UTCATOMSWS.FIND_AND_SET.ALIGN UP0, UR5, UR5 ;  /* 0x00000005000575e3 */ /* 0x000e640008000800 */
[----:B-1----:R-:W-:Y:S01]  /*2ae0*/  MOV R3, UR5 ;  /* 0x0000000500037c02 */ /* 0x002fe20008000f00 */
[----:B------:R-:W-:Y:S05]  /*2af0*/  BRA.U !UP0, `(.L_x_51) ;  /* 0xfffffffd08e87547 */ /* 0x000fea000b83ffff */
.L_x_50:
[-C--:B------:R-:W-:Y:S02]  /*2b00*/  SHF.L.U32 R2, R2, R3.reuse, RZ ;  /* 0x0000000302027219 */ /* 0x080fe400000006ff */
[----:B------:R-:W-:Y:S01]  /*2b10*/  SHF.L.U32 R0, R0, R3, RZ ;  /* 0x0000000300007219 */ /* 0x000fe200000006ff */
[----:B------:R-:W-:Y:S02]  /*2b20*/  IMAD.SHL.U32 R3, R3, 0x20, RZ ;  /* 0x0000002003037824 */ /* 0x000fe400078e00ff */
[----:B------:R1:W-:Y:S04]  /*2b30*/  ATOMS.OR RZ, [UR4+0x14], R2 ;  /* 0x00001402ffff798c */ /* 0x0003e8000b000004 */
[----:B------:R1:W-:Y:S04]  /*2b40*/  ATOMS.OR RZ, [UR4+0x18], R0 ;  /* 0x00001800ffff798c */ /* 0x0003e8000b000004 */
[----:B------:R1:W-:Y:S01]  /*2b50*/  STS [UR37+0x110], R3 ;  /* 0x00011003ff007988 */ /* 0x0003e20008000825 */
[----:B------:R-:W-:Y:S05]  /*2b60*/  BRA `(.L_x_49) ;  /* 0x0000000000107947 */ /* 0x000fea0003800000 */
.L_x_48:
[----:B------:R-:W-:Y:S02]  /*2b70*/  MOV R0, 0xffffffff ;  /* 0xffffffff00007802 */ /* 0x000fe40000000f00 */
[----:B------:R-:W-:-:S03]  /*2b80*/  MOV R2, 0x2bb0 ;  /* 0x00002bb000027802 */ /* 0x000fc60000000f00 */
[----:B------:R1:W-:Y:S04]  /*2b90*/  STS [UR37+0x110], R0 ;  /* 0x00011000ff007988 */ /* 0x0003e80008000825 */
[----:B-1-3-5:R-:W-:Y:S05]  /*2ba0*/  CALL.REL.NOINC `($__internal_1_$__cuda_sm10x_tcgen05_guardrail_trap_phase_invalid_during_alloc) ;  /* 0x0000005c00a47944 */ /* 0x02afea0003c00000 */
.L_x_49:
[----:B------:R-:W-:Y:S05]  /*2bb0*/  WARPSYNC.ALL ;  /* 0x0000000000007948 */ /* 0x000fea0003800000 */
[----:B------:R-:W2:Y:S01]  /*2bc0*/  S2UR UR6, SR_CgaCtaId ;  /* 0x00000000000679c3 */ /* 0x000ea20000008800 */
[----:B------:R-:W-:Y:S01]  /*2bd0*/  UMOV UR4, 0x400 ;  /* 0x0000040000047882 */ /* 0x000fe20000000000 */
[----:B------:R-:W-:-:S06]  /*2be0*/  NOP ;  /* 0x0000000000007918 */ /* 0x000fcc0000000000 */
[----:B------:R-:W-:Y:S06]  /*2bf0*/  BAR.ARV 0x6, 0xa0 ;  /* 0x0182800000007b1d */ /* 0x000fec0000002000 */
[----:B------:R-:W4:Y:S01]  /*2c00*/  LDCU UR7, c[0x0][0x38c] ;  /* 0x00007180ff0777ac */ /* 0x000f220008000800 */
[----:B------:R-:W-:Y:S01]  /*2c10*/  IMAD.MOV.U32 R11, RZ, RZ, 0x1 ;  /* 0x00000001ff0b7424 */ /* 0x000fe200078e00ff */
[----:B------:R-:W-:Y:S01]  /*2c20*/  CS2R R8, SRZ ;  /* 0x0000000000087805 */ /* 0x000fe2000001ff00 */
[----:B------:R-:W-:Y:S01]  /*2c30*/  IMAD.MOV.U32 R10, RZ, RZ, RZ ;  /* 0x000000ffff0a7224 */ /* 0x000fe200078e00ff */
[----:B------:R-:W-:Y:S01]  /*2c40*/  UMOV UR18, URZ ;  /* 0x000000ff00127c82 */ /* 0x000fe20008000000 */
[----:B------:R-:W-:Y:S01]  /*2c50*/  UMOV UR17, URZ ;  /* 0x000000ff00117c82 */ /* 0x000fe20008000000 */
[----:B------:R-:W-:Y:S01]  /*2c60*/  UMOV UR20, 0x0 ;  /* 0x0000000000147882 */ /* 0x000fe20000000000 */
[----:B------:R-:W-:Y:S01]  /*2c70*/  UMOV UR21, 0x82004a0 ;  /* 0x082004a000157882 */ /* 0x000fe20000000000 */
[----:B--2---:R-:W-:Y:S01]  /*2c80*/  ULEA UR6, UR6, UR4, 0x18 ;  /* 0x0000000406067291 */ /* 0x004fe2000f8ec0ff */
[----:B------:R-:W2:Y:S03]  /*2c90*/  LDCU UR4, c[0x0][0x38c] ;  /* 0x00007180ff0477ac */ /* 0x000ea60008000800 */
[----:B------:R-:W-:-:S02]  /*2ca0*/  UIADD3 UR11, UPT, UPT, UR6, 0x8400, URZ ;  /* 0x00008400060b7890 */ /* 0x000fc4000fffe0ff */
[----:B----4-:R-:W-:-:S03]  /*2cb0*/  UIADD3 UR7, UPT, UPT, UR7, 0x1f, URZ ;  /* 0x0000001f07077890 */ /* 0x010fc6000fffe0ff */
[----:B-1----:R-:W1:Y:S01]  /*2cc0*/  LDS R0, [UR6+0x110] ;  /* 0x00011006ff007984 */ /* 0x002e620008000800 */
[----:B------:R-:W-:Y:S02]  /*2cd0*/  UIADD3 UR12, UPT, UPT, UR6, 0xb400, URZ ;  /* 0x0000b400060c7890 */ /* 0x000fe4000fffe0ff */
[----:B------:R-:W-:Y:S02]  /*2ce0*/  USHF.R.S32.HI UR5, URZ, 0x1f, UR7 ;  /* 0x0000001fff057899 */ /* 0x000fe40008011407 */
[----:B------:R-:W-:Y:S02]  /*2cf0*/  USHF.R.U32.HI UR11, URZ, 0x4, UR11 ;  /* 0x00000004ff0b7899 */ /* 0x000fe4000801160b */
[----:B------:R-:W-:Y:S02]  /*2d00*/  ULEA.HI UR5, UR5, UR7, URZ, 0x5 ;  /* 0x0000000705057291 */ /* 0x000fe4000f8f28ff */
[----:B------:R-:W-:Y:S02]  /*2d10*/  USHF.R.U32.HI UR12, URZ, 0x4, UR12 ;  /* 0x00000004ff0c7899 */ /* 0x000fe4000801160c */
[----:B------:R-:W-:-:S02]  /*2d20*/  USHF.R.S32.HI UR5, URZ, 0x5, UR5 ;  /* 0x00000005ff057899 */ /* 0x000fc40008011405 */
[----:B------:R-:W-:Y:S02]  /*2d30*/  ULOP3.LUT UR11, UR11, 0x3fff, URZ, 0xc0, !UPT ;  /* 0x00003fff0b0b7892 */ /* 0x000fe4000f8ec0ff */
[----:B------:R-:W-:Y:S02]  /*2d40*/  UISETP.LT.AND UP0, UPT, UR5, 0x1, UPT ;  /* 0x000000010500788c */ /* 0x000fe4000bf01270 */
[----:B------:R-:W-:Y:S02]  /*2d50*/  ULOP3.LUT UR12, UR12, 0x3fff, URZ, 0xc0, !UPT ;  /* 0x00003fff0c0c7892 */ /* 0x000fe4000f8ec0ff */
[----:B------:R-:W-:Y:S02]  /*2d60*/  USEL UR10, UR5, 0x1, !UP0 ;  /* 0x00000001050a7887 */ /* 0x000fe4000c000000 */
[----:B------:R-:W-:Y:S02]  /*2d70*/  ULOP3.LUT UR11, UR11, 0x10000, URZ, 0xfc, !UPT ;  /* 0x000100000b0b7892 */ /* 0x000fe4000f8efcff */
[----:B------:R-:W-:-:S02]  /*2d80*/  ULOP3.LUT UR12, UR12, 0x10000, URZ, 0xfc, !UPT ;  /* 0x000100000c0c7892 */ /* 0x000fc4000f8efcff */
[----:B------:R-:W-:Y:S02]  /*2d90*/  UIADD3 UR10, UPT, UPT, -UR10, URZ, URZ ;  /* 0x000000ff0a0a7290 */ /* 0x000fe4000fffe1ff */
[----:B--2---:R-:W-:Y:S01]  /*2da0*/  UISETP.GE.AND UP3, UPT, UR4, 0x1, UPT ;  /* 0x000000010400788c */ /* 0x004fe2000bf66270 */
[----:B-1----:R-:W-:-:S15]  /*2db0*/  R2UR UR19, R0 ;  /* 0x00000000001372ca */ /* 0x002fde00000e0000 */
.L_x_58:
[----:B------:R-:W-:Y:S02]  /*2dc0*/  LEA R0, R10, UR6, 0x3 ;  /* 0x000000060a007c11 */ /* 0x000fe4000f8e18ff */
[----:B------:R-:W-:Y:S02]  /*2dd0*/  SHF.L.U32 R5, R9, 0x1f, RZ ;  /* 0x0000001f09057819 */ /* 0x000fe400000006ff */
[----:B------:R-:W-:Y:S01]  /*2de0*/  PLOP3.LUT P0, PT, PT, PT, UP3, 0x80, 0x8 ;  /* 0x000000000008781c */ /* 0x000fe20003f0f038 */
[----:B------:R-:W-:Y:S01]  /*2df0*/  VIADD R3, R0, 0x70 ;  /* 0x0000007000037836 */ /* 0x000fe20000000000 */
[----:B-1----:R-:W1:Y:S02]  /*2e00*/  SYNCS.PHASECHK.TRANS64.TRYWAIT P1, [R0+URZ+0x60], R5 ;  /* 0x00006005000075a7 */ /* 0x002e6400080211ff */
[----:B-1--4-:R-:W-:Y:S09]  /*2e10*/  @!P1 BRA `(.L_x_52) ;  /* 0x0000005400949947 */ /* 0x012ff20003800000 */
.L_x_117:
[----:B------:R-:W-:Y:S01]  /*2e20*/  LEA R4, R10, UR6, 0x4 ;  /* 0x000000060a047c11 */ /* 0x000fe2000f8e20ff */
[----:B------:R-:W-:Y:S01]  /*2e30*/  @UP3 ULEA UR4, UR17, UR6, 0x3 ;  /* 0x0000000611043291 */ /* 0x000fe2000f8e18ff */
[----:B------:R-:W-:Y:S01]  /*2e40*/  PLOP3.LUT P2, PT, PT, PT, PT, 0x80, 0x8 ;  /* 0x000000000008781c */ /* 0x000fe20003f4f070 */
[----:B------:R-:W-:Y:S01]  /*2e50*/  ULEA UR9, UR18, UR6, 0x3 ;  /* 0x0000000612097291 */ /* 0x000fe2000f8e18ff */
[----:B------:R-:W-:Y:S02]  /*2e60*/  PRMT R3, RZ, 0x654, R3 ;  /* 0x00000654ff037816 */ /* 0x000fe40000000003 */
[----:B-1----:R-:W1:Y:S01]  /*2e70*/  LDS.128 R4, [R4+0xf0] ;  /* 0x0000f00004047984 */ /* 0x002e620000000c00 */
[----:B------:R-:W-:Y:S02]  /*2e80*/  @P0 SHF.L.U32 R2, R8, 0x1f, RZ ;  /* 0x0000001f08020819 */ /* 0x000fe400000006ff */
[----:B------:R-:W-:Y:S01]  /*2e90*/  SHF.L.U32 R0, R11, 0x1f, RZ ;  /* 0x0000001f0b007819 */ /* 0x000fe200000006ff */
[----:B------:R-:W-:Y:S01]  /*2ea0*/  @!PT LDS RZ, [RZ] ;  /* 0x00000000fffff984 */ /* 0x000fe20000000800 */
[----:B------:R-:W-:Y:S01]  /*2eb0*/  @!PT LDS RZ, [RZ] ;  /* 0x00000000fffff984 */ /* 0x000fe20000000800 */
[----:B------:R-:W-:Y:S01]  /*2ec0*/  @!PT LDS RZ, [RZ] ;  /* 0x00000000fffff984 */ /* 0x000fe20000000800 */
[----:B------:R-:W-:Y:S01]  /*2ed0*/  @!PT LDS RZ, [RZ] ;  /* 0x00000000fffff984 */ /* 0x000fe20000000800 */
[----:B------:R2:W-:Y:S06]  /*2ee0*/  MEMBAR.ALL.CTA ;  /* 0x0000000000007992 */ /* 0x0005ec0000008000 */
[----:B--2---:R-:W2:Y:S02]  /*2ef0*/  FENCE.VIEW.ASYNC.S ;  /* 0x00000000000073c6 */ /* 0x004ea40000000000 */
[----:B--2---:R2:W-:Y:S01]  /*2f00*/  SYNCS.ARRIVE.TRANS64.RED.A1T0 RZ, [R3+URZ], RZ ;  /* 0x000000ff03ff79a7 */ /* 0x0045e200081004ff */
[----:B------:R2:W4:Y:S01]  /*2f10*/  @P0 SYNCS.PHASECHK.TRANS64.TRYWAIT P2, [UR4], R2 ;  /* 0x00000002ff0005a7 */ /* 0x0005220008041104 */
[----:B-1----:R-:W-:Y:S01]  /*2f20*/  LOP3.LUT P1, RZ, R6, 0x1, RZ, 0xc0, !PT ;  /* 0x0000000106ff7812 */ /* 0x002fe2000782c0ff */
[----:B------:R-:W1:Y:S02]  /*2f30*/  SYNCS.PHASECHK.TRANS64.TRYWAIT P0, [UR9+0xa0], R0 ;  /* 0x0000a000ff0075a7 */ /* 0x000e640008001109 */
[----:B-12-4-:R-:W-:Y:S10]  /*2f40*/  @!P0 BRA `(.L_x_53) ;  /* 0x00000054005c8947 */ /* 0x016ff40003800000 */
.L_x_119:
[----:B------:R-:W-:Y:S01]  /*2f50*/  IADD3 R10, PT, PT, R10, 0x1, RZ ;  /* 0x000000010a0a7810 */ /* 0x000fe20007ffe0ff */
[----:B------:R-:W-:Y:S06]  /*2f60*/  BRA.U !UP3, `(.L_x_54) ;  /* 0x000000010b887547 */ /* 0x000fec000b800000 */
[----:B------:R-:W-:Y:S02]  /*2f70*/  ULEA UR8, UR18, UR19, 0x7 ;  /* 0x0000001312087291 */ /* 0x000fe4000f8e38ff */
[----:B------:R-:W-:Y:S01]  /*2f80*/  UPLOP3.LUT UP4, UPT, UPT, UPT, UPT, 0x40, 0x4 ;  /* 0x000000000004789c */ /* 0x000fe20003f8e870 */
[----:B------:R-:W-:Y:S01]  /*2f90*/  UMOV UR16, UR10 ;  /* 0x0000000a00107c82 */ /* 0x000fe20008000000 */
[----:B------:R-:W-:Y:S01]  /*2fa0*/  UMOV UR15, UR5 ;  /* 0x00000005000f7c82 */ /* 0x000fe20008000000 */
[----:B------:R-:W-:-:S08]  /*2fb0*/  UMOV UR14, UR17 ;  /* 0x00000011000e7c82 */ /* 0x000fd00008000000 */
.L_x_57:
[----:B------:R-:W-:Y:S02]  /*2fc0*/  UIADD3 UR16, UPT, UPT, UR16, 0x1, URZ ;  /* 0x0000000110107890 */ /* 0x000fe4000fffe0ff */
[----:B--2---:R-:W-:Y:S02]  /*2fd0*/  ULEA UR7, UR14, UR6, 0x3 ;  /* 0x000000060e077291 */ /* 0x004fe4000f8e18ff */
[----:B------:R-:W-:Y:S01]  /*2fe0*/  UISETP.NE.AND UP0, UPT, UR16, URZ, UPT ;  /* 0x000000ff1000728c */ /* 0x000fe2000bf05270 */
[----:B----4-:R-:W-:Y:S10]  /*2ff0*/  @P2 BRA `(.L_x_55) ;  /* 0x00000000000c2947 */ /* 0x010ff40003800000 */
[----:B-1----:R-:W-:Y:S04]  /*3000*/  SHF.L.U32 R3, R8, 0x1f, RZ ;  /* 0x0000001f08037819 */ /* 0x002fe800000006ff */
[----:B------:R-:W1:Y:S02]  /*3010*/  SYNCS.PHASECHK.TRANS64.TRYWAIT P0, [UR7], R3 ;  /* 0x00000003ff0075a7 */ /* 0x000e640008001107 */
[----:B-1----:R-:W-:Y:S05]  /*3020*/  @!P0 BRA `(.L_x_56) ;  /* 0x00000054003c8947 */ /* 0x002fea0003800000 */
.L_x_55:
[----:B------:R-:W-:Y:S01]  /*3030*/  UISETP.NE.AND UP1, UPT, UR15, 0x1, UPT ;  /* 0x000000010f00788c */ /* 0x000fe2000bf25270 */
[----:B------:R-:W-:Y:S01]  /*3040*/  PLOP3.LUT P2, PT, PT, PT, PT, 0x80, 0x8 ;  /* 0x000000000008781c */ /* 0x000fe20003f4f070 */
[----:B------:R-:W-:Y:S02]  /*3050*/  UIADD3 UR17, UPT, UPT, UR14, 0x1, URZ ;  /* 0x000000010e117890 */ /* 0x000fe4000fffe0ff */
[----:B------:R-:W-:Y:S02]  /*3060*/  ULEA UR22, UR14, UR12, 0x8 ;  /* 0x0000000c0e167291 */ /* 0x000fe4000f8e40ff */
[----:B------:R-:W-:Y:S01]  /*3070*/  UISETP.NE.AND UP2, UPT, UR17, 0x3, UPT ;  /* 0x000000031100788c */ /* 0x000fe2000bf45270 */
[----:B------:R-:W-:Y:S01]  /*3080*/  PLOP3.LUT P0, PT, PT, PT, UP1, 0x80, 0x8 ;  /* 0x000000000008781c */ /* 0x000fe20003f0f018 */
[----:B------:R-:W-:Y:S02]  /*3090*/  ULEA UR24, UR14, UR11, 0x8 ;  /* 0x0000000b0e187291 */ /* 0x000fe4000f8e40ff */
[----:B------:R-:W-:Y:S02]  /*30a0*/  USEL UR13, URZ, 0x1, UP2 ;  /* 0x00000001ff0d7887 */ /* 0x000fe40009000000 */
[----:B------:R-:W-:Y:S02]  /*30b0*/  USEL UR17, UR17, URZ, UP2 ;  /* 0x000000ff11117287 */ /* 0x000fe40009000000 */
[----:B------:R-:W-:Y:S02]  /*30c0*/  UIADD3 UR7, UPT, UPT, UR7, 0x18, URZ ;  /* 0x0000001807077890 */ /* 0x000fe4000fffe0ff */
[----:B------:R-:W-:Y:S01]  /*30d0*/  @UP1 ULEA UR4, UR17, UR6, 0x3 ;  /* 0x0000000611041291 */ /* 0x000fe2000f8e18ff */
[----:B------:R-:W-:Y:S01]  /*30e0*/  LOP3.LUT R8, R8, UR13, RZ, 0x3c, !PT ;  /* 0x0000000d08087c12 */ /* 0x000fe2000f8e3cff */
[----:B------:R-:W-:Y:S01]  /*30f0*/  UMOV UR23, 0xc0004010 ;  /* 0xc000401000177882 */ /* 0x000fe20000000000 */
[----:B------:R-:W-:Y:S01]  /*3100*/  UMOV UR25, 0xc0004010 ;  /* 0xc000401000197882 */ /* 0x000fe20000000000 */
[----:B------:R-:W-:Y:S01]  /*3110*/  UIADD3 UR15, UPT, UPT, UR15, -0x1, URZ ;  /* 0xffffffff0f0f7890 */ /* 0x000fe2000fffe0ff */
[----:B-1----:R-:W-:Y:S01]  /*3120*/  @P0 SHF.L.U32 R0, R8, 0x1f, RZ ;  /* 0x0000001f08000819 */ /* 0x002fe200000006ff */
[----:B------:R-:W-:Y:S03]  /*3130*/  UMOV UR14, UR17 ;  /* 0x00000011000e7c82 */ /* 0x000fe60008000000 */
[----:B------:R2:W4:Y:S01]  /*3140*/  @P0 SYNCS.PHASECHK.TRANS64.TRYWAIT P2, [UR4], R0 ;  /* 0x00000000ff0005a7 */ /* 0x0005220008041104 */
[----:B------:R2:W-:Y:S01]  /*3150*/  UTCIMMA gdesc[UR24], gdesc[UR22], tmem[UR8], tmem[UR20], idesc[UR21], UP4 ;  /* 0x00ff1416180075ea */ /* 0x0005e2000a000108 */
[----:B------:R-:W-:Y:S01]  /*3160*/  UPLOP3.LUT UP4, UPT, UPT, UPT, UPT, 0x80, 0x8 ;  /* 0x000000000008789c */ /* 0x000fe20003f8f070 */
[----:B------:R2:W-:Y:S01]  /*3170*/  UTCBAR [UR7], URZ ;  /* 0x000000ff070073e9 */ /* 0x0005e200080000ff */
[----:B------:R-:W-:Y:S09]  /*3180*/  BRA.U UP0, `(.L_x_57) ;  /* 0xfffffffd008c7547 */ /* 0x000ff2000b83ffff */
.L_x_54:
[----:B------:R-:W-:Y:S01]  /*3190*/  UIADD3 UR18, UPT, UPT, UR18, 0x1, URZ ;  /* 0x0000000112127890 */ /* 0x000fe2000fffe0ff */
[C---:B------:R-:W-:Y:S01]  /*31a0*/  ISETP.NE.AND P0, PT, R10.reuse, 0x2, PT ;  /* 0x000000020a00780c */ /* 0x040fe20003f05270 */
[----:B------:R-:W-:Y:S02]  /*31b0*/  UIADD3 UR9, UPT, UPT, UR9, 0x80, URZ ;  /* 0x0000008009097890 */ /* 0x000fe4000fffe0ff */
[----:B------:R-:W-:Y:S01]  /*31c0*/  UISETP.NE.AND UP0, UPT, UR18, 0x4, UPT ;  /* 0x000000041200788c */ /* 0x000fe2000bf05270 */
[----:B-12---:R-:W-:Y:S02]  /*31d0*/  SEL R0, RZ, 0x1, P0 ;  /* 0x00000001ff007807 */ /* 0x006fe40000000000 */
[----:B------:R-:W-:Y:S01]  /*31e0*/  SEL R10, R10, RZ, P0 ;  /* 0x000000ff0a0a7207 */ /* 0x000fe20000000000 */
[----:B------:R-:W-:Y:S01]  /*31f0*/  USEL UR4, URZ, 0x1, UP0 ;  /* 0x00000001ff047887 */ /* 0x000fe20008000000 */
[----:B------:R-:W-:Y:S01]  /*3200*/  LOP3.LUT R9, R9, R0, RZ, 0x3c, !PT ;  /* 0x0000000009097212 */ /* 0x000fe200078e3cff */
[----:B------:R-:W-:Y:S01]  /*3210*/  USEL UR18, UR18, URZ, UP0 ;  /* 0x000000ff12127287 */ /* 0x000fe20008000000 */
[----:B------:R1:W-:Y:S03]  /*3220*/  UTCBAR [UR9], URZ ;  /* 0x000000ff090073e9 */ /* 0x0003e600080000ff */
[----:B------:R-:W-:Y:S01]  /*3230*/  LOP3.LUT R11, R11, UR4, RZ, 0x3c, !PT ;  /* 0x000000040b0b7c12 */ /* 0x000fe2000f8e3cff */
[----:B------:R-:W-:Y:S07]  /*3240*/  @P1 BRA `(.L_x_58) ;  /* 0xfffffff800dc1947 */ /* 0x000fee000383ffff */
[----:B------:R-:W2:Y:S01]  /*3250*/  S2UR UR4, SR_CgaCtaId ;  /* 0x00000000000479c3 */ /* 0x000ea20000008800 */
[----:B------:R-:W-:Y:S01]  /*3260*/  ELECT P0, URZ, PT ;  /* 0x0000000000ff782f */ /* 0x000fe20003800000 */
[----:B------:R-:W-:Y:S01]  /*3270*/  IMAD.MOV.U32 R0, RZ, RZ, 0x1 ;  /* 0x00000001ff007424 */ /* 0x000fe200078e00ff */
[----:B------:R-:W-:Y:S01]  /*3280*/  UIADD3 UR6, UPT, UPT, UR6, 0xa0, URZ ;  /* 0x000000a006067890 */ /* 0x000fe2000fffe0ff */
[----:B------:R-:W-:Y:S01]  /*3290*/  SHF.L.U32 R3, R11, 0x1f, RZ ;  /* 0x0000001f0b037819 */ /* 0x000fe200000006ff */
[----:B------:R-:W-:-:S03]  /*32a0*/  UMOV UR5, 0x40 ;  /* 0x0000004000057882 */ /* 0x000fc60000000000 */
[----:B------:R-:W-:Y:S01]  /*32b0*/  UVIRTCOUNT.DEALLOC.SMPOOL 0x80 ;  /* 0x000000800000784c */ /* 0x000fe20000000000 */
[----:B--2---:R-:W-:Y:S02]  /*32c0*/  ULEA UR4, UR4, UR5, 0x18 ;  /* 0x0000000504047291 */ /* 0x004fe4000f8ec0ff */
[----:B------:R-:W-:-:S07]  /*32d0*/  ULEA UR5, UR18, UR6, 0x3 ;  /* 0x0000000612057291 */ /* 0x000fce000f8e18ff */
[----:B------:R2:W-:Y:S02]  /*32e0*/  @P0 STS.U8 [UR4+0x1c], R0 ;  /* 0x00001c00ff000988 */ /* 0x0005e40008000004 */
[----:B------:R-:W3:Y:S02]  /*32f0*/  SYNCS.PHASECHK.TRANS64.TRYWAIT P0, [UR5], R3 ;  /* 0x00000003ff0075a7 */ /* 0x000ee40008001105 */
[----:B--23--:R-:W-:Y:S05]  /*3300*/  @!P0 BRA `(.L_x_59) ;  /* 0x00000050009c8947 */ /* 0x00cfea0003800000 */
.L_x_122:
[----:B------:R-:W-:-:S04]  /*3310*/  UIADD3 UR7, UPT, UPT, UR18, 0x1, URZ ;  /* 0x0000000112077890 */ /* 0x000fc8000fffe0ff */
[----:B------:R-:W-:-:S04]  /*3320*/  UISETP.NE.AND UP0, UPT, UR7, 0x4, UPT ;  /* 0x000000040700788c */ /* 0x000fc8000bf05270 */
[----:B------:R-:W-:Y:S02]  /*3330*/  USEL UR8, URZ, 0x1, UP0 ;  /* 0x00000001ff087887 */ /* 0x000fe40008000000 */
[----:B------:R-:W-:-:S04]  /*3340*/  USEL UR7, UR7, URZ, UP0 ;  /* 0x000000ff07077287 */ /* 0x000fc80008000000 */
[----:B------:R-:W-:Y:S01]  /*3350*/  ULEA UR5, UR7, UR6, 0x3 ;  /* 0x0000000607057291 */ /* 0x000fe2000f8e18ff */
[----:B------:R-:W-:-:S04]  /*3360*/  LOP3.LUT R2, R11, UR8, RZ, 0x3c, !PT ;  /* 0x000000080b027c12 */ /* 0x000fc8000f8e3cff */
[----:B--2---:R-:W-:-:S04]  /*3370*/  SHF.L.U32 R3, R2, 0x1f, RZ ;  /* 0x0000001f02037819 */ /* 0x004fc800000006ff */
[----:B------:R-:W2:Y:S02]  /*3380*/  SYNCS.PHASECHK.TRANS64.TRYWAIT P0, [UR5], R3 ;  /* 0x00000003ff0075a7 */ /* 0x000ea40008001105 */
[----:B--2---:R-:W-:Y:S05]  /*3390*/  @!P0 BRA `(.L_x_60) ;  /* 0x0000005000908947 */ /* 0x004fea0003800000 */
.L_x_124:
        /* <DEDUP_REMOVED lines=9> */
.L_x_126:
[----:B------:R-:W-:-:S04]  /*3430*/  UIADD3 UR7, UPT, UPT, UR7, 0x1, URZ ;  /* 0x0000000107077890 */ /* 0x000fc8000fffe0ff */
[----:B------:R-:W-:-:S04]  /*3440*/  UISETP.NE.AND UP0, UPT, UR7, 0x4, UPT ;  /* 0x000000040700788c */ /* 0x000fc8000bf05270 */
[----:B------:R-:W-:Y:S02]  /*3450*/  USEL UR5, URZ, 0x1, UP0 ;  /* 0x00000001ff057887 */ /* 0x000fe40008000000 */
[----:B------:R-:W-:-:S04]  /*3460*/  USEL UR7, UR7, URZ, UP0 ;  /* 0x000000ff07077287 */ /* 0x000fc80008000000 */
[----:B------:R-:W-:Y:S01]  /*3470*/  ULEA UR7, UR7, UR6, 0x3 ;  /* 0x0000000607077291 */ /* 0x000fe2000f8e18ff */
[----:B--2---:R-:W-:-:S04]  /*3480*/  LOP3.LUT R3, R2, UR5, RZ, 0x3c, !PT ;  /* 0x0000000502037c12 */ /* 0x004fc8000f8e3cff */
[----:B------:R-:W-:-:S04]  /*3490*/  SHF.L.U32 R3, R3, 0x1f, RZ ;  /* 0x0000001f03037819 */ /* 0x000fc800000006ff */
[----:B------:R-:W2:Y:S02]  /*34a0*/  SYNCS.PHASECHK.TRANS64.TRYWAIT P0, [UR7], R3 ;  /* 0x00000003ff0075a7 */ /* 0x000ea40008001107 */
[----:B--2---:R-:W-:Y:S05]  /*34b0*/  @!P0 BRA `(.L_x_62) ;  /* 0x0000005000788947 */ /* 0x004fea0003800000 */
.L_x_128:
[----:B------:R-:W-:Y:S01]  /*34c0*/  NOP ;  /* 0x0000000000007918 */ /* 0x000fe20000000000 */
[----:B--2---:R-:W2:Y:S01]  /*34d0*/  LDS R0, [UR4+0x14] ;  /* 0x00001404ff007984 */ /* 0x004ea20008000800 */
[----:B------:R-:W-:Y:S01]  /*34e0*/  ULOP3.LUT UR6, UR19, 0xffff, URZ, 0xc0, !UPT ;  /* 0x0000ffff13067892 */ /* 0x000fe2000f8ec0ff */
[----:B------:R-:W-:Y:S01]  /*34f0*/  UMOV UR8, 0xffff ;  /* 0x0000ffff00087882 */ /* 0x000fe20000000000 */
[----:B------:R-:W-:Y:S02]  /*3500*/  UMOV UR5, 0x1 ;  /* 0x0000000100057882 */ /* 0x000fe40000000000 */
[----:B------:R-:W-:-:S04]  /*3510*/  USHF.R.U32.HI UR6, URZ, 0x5, UR6 ;  /* 0x00000005ff067899 */ /* 0x000fc80008011606 */
[----:B------:R-:W-:Y:S02]  /*3520*/  USHF.L.U32 UR8, UR8, UR6, URZ ;  /* 0x0000000608087299 */ /* 0x000fe400080006ff */
[----:B------:R-:W-:-:S04]  /*3530*/  USHF.L.U32 UR5, UR5, UR6, URZ ;  /* 0x0000000605057299 */ /* 0x000fc800080006ff */
[----:B--2---:R-:W-:-:S04]  /*3540*/  LOP3.LUT R0, R0, UR8, RZ, 0xc0, !PT ;  /* 0x0000000800007c12 */ /* 0x004fc8000f8ec0ff */
[----:B------:R-:W-:-:S13]  /*3550*/  ISETP.NE.AND P0, PT, R0, UR8, PT ;  /* 0x0000000800007c0c */ /* 0x000fda000bf05270 */
[----:B------:R-:W-:Y:S05]  /*3560*/  @P0 BRA `(.L_x_63) ;  /* 0x0000000000580947 */ /* 0x000fea0003800000 */
[----:B------:R-:W2:Y:S02]  /*3570*/  LDS R0, [UR4+0x18] ;  /* 0x00001804ff007984 */ /* 0x000ea40008000800 */
[----:B--2---:R-:W-:-:S04]  /*3580*/  LOP3.LUT R0, R0, UR5, RZ, 0xc0, !PT ;  /* 0x0000000500007c12 */ /* 0x004fc8000f8ec0ff */
[----:B------:R-:W-:-:S13]  /*3590*/  ISETP.NE.AND P0, PT, R0, UR5, PT ;  /* 0x0000000500007c0c */ /* 0x000fda000bf05270 */
[----:B------:R-:W-:Y:S05]  /*35a0*/  @P0 BRA `(.L_x_64) ;  /* 0x00000000003c0947 */ /* 0x000fea0003800000 */
[----:B------:R-:W2:Y:S01]  /*35b0*/  S2R R2, SR_LANEID ;  /* 0x0000000000027919 */ /* 0x000ea20000000000 */
[----:B------:R-:W-:Y:S01]  /*35c0*/  ULOP3.LUT UR8, URZ, UR8, URZ, 0x33, !UPT ;  /* 0x00000008ff087292 */ /* 0x000fe2000f8e33ff */
[----:B------:R-:W-:Y:S01]  /*35d0*/  LOP3.LUT R4, RZ, UR5, RZ, 0x33, !PT ;  /* 0x00000005ff047c12 */ /* 0x000fe2000f8e33ff */
[----:B------:R-:W-:Y:S02]  /*35e0*/  VOTEU.ANY UR7, UPT, PT ;  /* 0x0000000000077886 */ /* 0x000fe400038e0100 */
[----:B------:R-:W-:Y:S01]  /*35f0*/  UFLO.U32 UR7, UR7 ;  /* 0x00000007000772bd */ /* 0x000fe200080e0000 */
[----:B------:R-:W3:Y:S01]  /*3600*/  REDUX UR5, R4 ;  /* 0x00000000040573c4 */ /* 0x000ee20000000000 */
[----:B------:R-:W-:-:S06]  /*3610*/  IMAD.U32 R0, RZ, RZ, UR8 ;  /* 0x00000008ff007e24 */ /* 0x000fcc000f8e00ff */
[----:B------:R1:W-:Y:S01]  /*3620*/  UTCATOMSWS.AND URZ, UR8 ;  /* 0x0000000800ff79e3 */ /* 0x0003e20008000000 */
[----:B------:R-:W4:Y:S01]  /*3630*/  REDUX UR6, R0 ;  /* 0x00000000000673c4 */ /* 0x000f220000000000 */
[----:B--2---:R-:W-:Y:S01]  /*3640*/  ISETP.EQ.U32.AND P0, PT, R2, UR7, PT ;  /* 0x0000000702007c0c */ /* 0x004fe2000bf02070 */
[----:B---3--:R-:W-:Y:S01]  /*3650*/  IMAD.U32 R2, RZ, RZ, UR5 ;  /* 0x00000005ff027e24 */ /* 0x008fe2000f8e00ff */
[----:B----4-:R-:W-:-:S11]  /*3660*/  MOV R3, UR6 ;  /* 0x0000000600037c02 */ /* 0x010fd60008000f00 */
[----:B------:R1:W-:Y:S04]  /*3670*/  @P0 ATOMS.AND RZ, [UR4+0x14], R3 ;  /* 0x00001403ffff098c */ /* 0x0003e8000a800004 */
[----:B------:R1:W-:Y:S01]  /*3680*/  @P0 ATOMS.AND RZ, [UR4+0x18], R2 ;  /* 0x00001802ffff098c */ /* 0x0003e2000a800004 */
[----:B------:R-:W-:Y:S05]  /*3690*/  BRA `(.L_x_65) ;  /* 0x0000000000147947 */ /* 0x000fea0003800000 */
.L_x_64:
[----:B------:R-:W-:Y:S02]  /*36a0*/  MOV R2, 0x36c0 ;  /* 0x000036c000027802 */ /* 0x000fe40000000f00 */
[----:B-1--45:R-:W-:Y:S05]  /*36b0*/  CALL.REL.NOINC `($__internal_0_$__cuda_sm10x_tcgen05_guardrail_trap_col_being_dealloced_not_returned_by_alloc) ;  /* 0x0000005000d47944 */ /* 0x032fea0003c00000 */
[----:B------:R-:W-:Y:S05]  /*36c0*/  BRA `(.L_x_65) ;  /* 0x0000000000087947 */ /* 0x000fea0003800000 */
.L_x_63:
[----:B------:R-:W-:Y:S02]  /*36d0*/  MOV R2, 0x36f0 ;  /* 0x000036f000027802 */ /* 0x000fe40000000f00 */
[----:B-1--45:R-:W-:Y:S05]  /*36e0*/  CALL.REL.NOINC `($__internal_2_$__cuda_sm10x_tcgen05_guardrail_trap_unallocated_columns_being_dealloced) ;  /* 0x0000005000e07944 */ /* 0x032fea0003c00000 */
.L_x_65:
[----:B------:R-:W-:Y:S01]  /*36f0*/  NOP ;  /* 0x0000000000007918 */ /* 0x000fe20000000000 */
[----:B-1----:R-:W-:Y:S05]  /*3700*/  EXIT ;  /* 0x000000000000794d */ /* 0x002fea0003800000 */
.L_x_47:
[----:B------:R-:W-:-:S09]  /*3710*/  UISETP.NE.OR UP2, UPT, UR8, 0x3, !UP2 ;  /* 0x000000030800788c */ /* 0x000fd2000d745670 */
[----:B------:R-:W-:Y:S05]  /*3720*/  BRA.U UP2, `(.L_x_66) ;  /* 0x0000000d02407547 */ /* 0x000fea000b800000 */
[----:B------:R-:W1:Y:S01]  /*3730*/  LDC R0, c[0x0][0xb30] ;  /* 0x0002cc00ff007b82 */ /* 0x000e620000000800 */
[----:B------:R-:W2:Y:S01]  /*3740*/  LDCU.64 UR8, c[0x0][0x888] ;  /* 0x00011100ff0877ac */ /* 0x000ea20008000a00 */
[----:B------:R-:W-:Y:S02]  /*3750*/  HFMA2 R29, -RZ, RZ, 0, 0 ;  /* 0x00000000ff1d7431 */ /* 0x000fe400000001ff */
[----:B------:R-:W-:Y:S01]  /*3760*/  IMAD.MOV.U32 R31, RZ, RZ, 0x1 ;  /* 0x00000001ff1f7424 */ /* 0x000fe200078e00ff */
[----:B------:R-:W-:Y:S01]  /*3770*/  MOV R23, 0x2000 ;  /* 0x0000200000177802 */ /* 0x000fe20000000f00 */
[----:B------:R-:W4:Y:S01]  /*3780*/  LDCU.64 UR4, c[0x0][0x890] ;  /* 0x00011200ff0477ac */ /* 0x000f220008000a00 */
[----:B------:R-:W-:Y:S01]  /*3790*/  IMAD.MOV.U32 R30, RZ, RZ, RZ ;  /* 0x000000ffff1e7224 */ /* 0x000fe200078e00ff */
[----:B------:R-:W3:Y:S01]  /*37a0*/  LDC R19, c[0x0][0x370] ;  /* 0x0000dc00ff137b82 */ /* 0x000ee20000000800 */
[----:B------:R-:W-:Y:S01]  /*37b0*/  UMOV UR7, 0x400 ;  /* 0x0000040000077882 */ /* 0x000fe20000000000 */
[----:B------:R-:W-:-:S02]  /*37c0*/  UPLOP3.LUT UP1, UPT, UPT, UPT, UPT, 0x40, 0x4 ;  /* 0x000000000004789c */ /* 0x000fc40003f2e870 */
[----:B------:R-:W-:-:S04]  /*37d0*/  ULEA UR7, UR37, UR7, 0x18 ;  /* 0x0000000725077291 */ /* 0x000fc8000f8ec0ff */
[----:B------:R-:W3:Y:S01]  /*37e0*/  LDC R2, c[0x0][0xb0c] ;  /* 0x0002c300ff027b82 */ /* 0x000ee20000000800 */
[----:B------:R-:W-:Y:S02]  /*37f0*/  UIADD3 UR13, UPT, UPT, UR7, 0x38, URZ ;  /* 0x00000038070d7890 */ /* 0x000fe4000fffe0ff */
[----:B--2---:R-:W-:Y:S02]  /*3800*/  UISETP.NE.U32.AND UP2, UPT, UR8, URZ, UPT ;  /* 0x000000ff0800728c */ /* 0x004fe4000bf45070 */
[----:B------:R-:W-:Y:S02]  /*3810*/  UIADD3 UR17, UPT, UPT, UR7, 0x30, URZ ;  /* 0x0000003007117890 */ /* 0x000fe4000fffe0ff */
[----:B----4-:R-:W-:Y:S01]  /*3820*/  UISETP.NE.U32.AND UP3, UPT, UR4, URZ, UPT ;  /* 0x000000ff0400728c */ /* 0x010fe2000bf65070 */
[----:B------:R-:W2:Y:S01]  /*3830*/  LDC R18, c[0x0][0xb20] ;  /* 0x0002c800ff127b82 */ /* 0x000ea20000000800 */
[----:B-1----:R-:W-:Y:S01]  /*3840*/  ISETP.NE.AND P1, PT, R0, 0x1, PT ;  /* 0x000000010000780c */ /* 0x002fe20003f25270 */
[----:B------:R-:W-:-:S02]  /*3850*/  UISETP.NE.AND.EX UP2, UPT, UR9, URZ, UPT, UP2 ;  /* 0x000000ff0900728c */ /* 0x000fc4000bf45320 */
[----:B------:R-:W-:Y:S02]  /*3860*/  UPRMT UR13, UR37, 0x654, UR13 ;  /* 0x00000654250d7896 */ /* 0x000fe4000800000d */
[----:B------:R-:W-:Y:S02]  /*3870*/  UISETP.NE.AND.EX UP3, UPT, UR5, URZ, UPT, UP3 ;  /* 0x000000ff0500728c */ /* 0x000fe4000bf65330 */
[----:B------:R-:W1:Y:S08]  /*3880*/  LDC.64 R32, c[0x0][0x348] ;  /* 0x0000d200ff207b82 */ /* 0x000e700000000a00 */
[----:B------:R-:W4:Y:S08]  /*3890*/  LDC.64 R16, c[0x0][0xb10] ;  /* 0x0002c400ff107b82 */ /* 0x000f300000000a00 */
[----:B------:R-:W1:Y:S08]  /*38a0*/  LDC.64 R6, c[0x0][0xb18] ;  /* 0x0002c600ff067b82 */ /* 0x000e700000000a00 */
[----:B------:R-:W1:Y:S08]  /*38b0*/  LDC.64 R4, c[0x0][0xb28] ;  /* 0x0002ca00ff047b82 */ /* 0x000e700000000a00 */
[----:B--23--:R-:W1:Y:S02]  /*38c0*/  LDC R22, c[0x0][0x374] ;  /* 0x0000dd00ff167b82 */ /* 0x00ce640000000800 */
.L_x_75:
[C---:B------:R-:W-:Y:S02]  /*38d0*/  LEA R0, R30.reuse, UR7, 0x3 ;  /* 0x000000071e007c11 */ /* 0x040fe4000f8e18ff */
[----:B------:R-:W-:Y:S02]  /*38e0*/  SHF.L.U32 R3, R29, 0x1f, RZ ;  /* 0x0000001f1d037819 */ /* 0x000fe400000006ff */
[----:B------:R-:W-:Y:S02]  /*38f0*/  LEA R24, R30, UR7, 0x4 ;  /* 0x000000071e187c11 */ /* 0x000fe4000f8e20ff */
[----:B--2---:R-:W2:Y:S02]  /*3900*/  SYNCS.PHASECHK.TRANS64.TRYWAIT P0, [R0+URZ+0x60], R3 ;  /* 0x00006003000075a7 */ /* 0x004ea400080011ff */
[----:B--2---:R-:W-:Y:S05]  /*3910*/  @!P0 BRA `(.L_x_67) ;  /* 0x0000004c00788947 */ /* 0x004fea0003800000 */
.L_x_129:
[----:B------:R-:W-:Y:S01]  /*3920*/  ISETP.GE.AND P0, PT, R72, 0x1, PT ;  /* 0x000000014800780c */ /* 0x000fe20003f06270 */
[----:B------:R-:W3:Y:S01]  /*3930*/  LDS.128 R24, [R24+0xf0] ;  /* 0x0000f00018187984 */ /* 0x000ee20000000c00 */
[----:B--2---:R-:W-:Y:S01]  /*3940*/  VIADD R0, R0, 0x70 ;  /* 0x0000007000007836 */ /* 0x004fe20000000000 */
[----:B------:R-:W-:Y:S01]  /*3950*/  @!PT LDS RZ, [RZ] ;  /* 0x00000000fffff984 */ /* 0x000fe20000000800 */
[----:B------:R-:W-:Y:S01]  /*3960*/  @!PT LDS RZ, [RZ] ;  /* 0x00000000fffff984 */ /* 0x000fe20000000800 */
[----:B------:R-:W-:Y:S01]  /*3970*/  @!PT LDS RZ, [RZ] ;  /* 0x00000000fffff984 */ /* 0x000fe20000000800 */
[----:B------:R-:W-:Y:S01]  /*3980*/  @!PT LDS RZ, [RZ] ;  /* 0x00000000fffff984 */ /* 0x000fe20000000800 */
[----:B------:R2:W-:Y:S06]  /*3990*/  MEMBAR.ALL.CTA ;  /* 0x0000000000007992 */ /* 0x0005ec0000008000 */
[----:B--2---:R-:W2:Y:S01]  /*39a0*/  FENCE.VIEW.ASYNC.S ;  /* 0x00000000000073c6 */ /* 0x004ea20000000000 */
[----:B------:R-:W-:Y:S04]  /*39b0*/  PRMT R0, RZ, 0x654, R0 ;  /* 0x00000654ff007816 */ /* 0x000fe80000000000 */
[----:B--2---:R2:W-:Y:S01]  /*39c0*/  SYNCS.ARRIVE.TRANS64.RED.A1T0 RZ, [R0+URZ], RZ ;  /* 0x000000ff00ff79a7 */ /* 0x0045e200081004ff */
[----:B---3--:R-:W-:Y:S11]  /*39d0*/  LOP3.LUT P3, RZ, R26, 0x1, RZ, 0xc0, !PT ;  /* 0x000000011aff7812 */ /* 0x008ff6000786c0ff */
[----:B------:R-:W-:Y:S02]  /*39e0*/  @!UPT UIADD3 URZ, UPT, UPT, URZ, URZ, URZ ;  /* 0x000000fffffff290 */ /* 0x000fe4000fffe0ff */
[----:B------:R-:W-:Y:S02]  /*39f0*/  @P3 MOV R13, R24 ;  /* 0x00000018000d3202 */ /* 0x000fe40000000f00 */
[----:B------:R-:W-:Y:S01]  /*3a00*/  @P3 LOP3.LUT R8, R25, 0xffff, RZ, 0xc0, !PT ;  /* 0x0000ffff19083812 */ /* 0x000fe200078ec0ff */
[----:B--2---:R-:W-:Y:S06]  /*3a10*/  @!P0 BRA `(.L_x_68) ;  /* 0x0000000000a48947 */ /* 0x004fec0003800000 */
[----:B-1----:R-:W-:Y:S01]  /*3a20*/  IMAD.HI.U32 R35, R22, R7, RZ ;  /* 0x0000000716237227 */ /* 0x002fe200078e00ff */
[----:B------:R-:W-:Y:S02]  /*3a30*/  ISETP.NE.AND P0, PT, R6, 0x1, PT ;  /* 0x000000010600780c */ /* 0x000fe40003f05270 */
[----:B------:R-:W-:Y:S01]  /*3a40*/  ISETP.NE.AND P2, PT, R72, 0x1, PT ;  /* 0x000000014800780c */ /* 0x000fe20003f45270 */
[----:B----4-:R-:W-:Y:S01]  /*3a50*/  IMAD.HI.U32 R34, R19, R16, RZ ;  /* 0x0000001013227227 */ /* 0x010fe200078e00ff */
[----:B------:R-:W-:Y:S02]  /*3a60*/  SHF.R.U32.HI R35, RZ, R18, R35 ;  /* 0x00000012ff237219 */ /* 0x000fe40000011623 */
[----:B------:R-:W-:Y:S01]  /*3a70*/  ISETP.NE.AND P4, PT, R2, 0x1, PT ;  /* 0x000000010200780c */ /* 0x000fe20003f85270 */
[----:B------:R-:W-:Y:S01]  /*3a80*/  IMAD.HI.U32 R36, R13, R16, RZ ;  /* 0x000000100d247227 */ /* 0x000fe200078e00ff */
[----:B------:R-:W-:Y:S02]  /*3a90*/  SHF.R.U32.HI R34, RZ, R17, R34 ;  /* 0x00000011ff227219 */ /* 0x000fe40000011622 */
[----:B------:R-:W-:Y:S01]  /*3aa0*/  SEL R3, R22, R35, !P0 ;  /* 0x0000002316037207 */ /* 0x000fe20004000000 */
[C---:B------:R-:W-:Y:S01]  /*3ab0*/  IMAD.HI.U32 R35, R8.reuse, R7, RZ ;  /* 0x0000000708237227 */ /* 0x040fe200078e00ff */
[----:B------:R-:W-:Y:S02]  /*3ac0*/  SEL R11, R19, R34, !P4 ;  /* 0x00000022130b7207 */ /* 0x000fe40006000000 */
[----:B------:R-:W-:Y:S01]  /*3ad0*/  SHF.R.U32.HI R36, RZ, R17, R36 ;  /* 0x00000011ff247219 */ /* 0x000fe20000011624 */
[----:B------:R-:W-:Y:S01]  /*3ae0*/  IMAD.HI.U32 R38, R3, R4, RZ ;  /* 0x0000000403267227 */ /* 0x000fe200078e00ff */
[----:B------:R-:W-:Y:S03]  /*3af0*/  SHF.R.U32.HI R35, RZ, R18, R35 ;  /* 0x00000012ff237219 */ /* 0x000fe60000011623 */
[----:B------:R-:W-:Y:S01]  /*3b00*/  IMAD.HI.U32 R34, R11, R4, RZ ;  /* 0x000000040b227227 */ /* 0x000fe200078e00ff */
[----:B------:R-:W-:Y:S02]  /*3b10*/  @P2 SHF.R.U32.HI R3, RZ, R5, R38 ;  /* 0x00000005ff032219 */ /* 0x000fe40000011626 */
[----:B------:R-:W-:Y:S02]  /*3b20*/  SEL R9, R8, R35, !P0 ;  /* 0x0000002308097207 */ /* 0x000fe40004000000 */
[----:B------:R-:W-:Y:S01]  /*3b30*/  @P2 SHF.R.U32.HI R11, RZ, R5, R34 ;  /* 0x00000005ff0b2219 */ /* 0x000fe20000011622 */
[C---:B------:R-:W-:Y:S01]  /*3b40*/  IMAD R10, R72.reuse, R3, RZ ;  /* 0x00000003480a7224 */ /* 0x040fe200078e02ff */
[----:B------:R-:W-:Y:S01]  /*3b50*/  SEL R3, R13, R36, !P4 ;  /* 0x000000240d037207 */ /* 0x000fe20006000000 */
[C---:B------:R-:W-:Y:S03]  /*3b60*/  IMAD.HI.U32 R14, R9.reuse, R4, RZ ;  /* 0x00000004090e7227 */ /* 0x040fe600078e00ff */
[----:B------:R-:W-:Y:S01]  /*3b70*/  ISETP.GE.AND P0, PT, R9, R10, PT ;  /* 0x0000000a0900720c */ /* 0x000fe20003f06270 */
[C---:B------:R-:W-:Y:S01]  /*3b80*/  IMAD R12, R72.reuse, R11, RZ ;  /* 0x0000000b480c7224 */ /* 0x040fe200078e02ff */
[-C--:B------:R-:W-:Y:S04]  /*3b90*/  SHF.R.U32.HI R14, RZ, R5.reuse, R14 ;  /* 0x00000005ff0e7219 */ /* 0x080fe8000001160e */
[----:B------:R-:W-:Y:S02]  /*3ba0*/  ISETP.GE.OR P0, PT, R3, R12, P0 ;  /* 0x0000000c0300720c */ /* 0x000fe40000706670 */
[----:B------:R-:W-:Y:S05]  /*3bb0*/  SEL R15, R9, R14, !P2 ;  /* 0x0000000e090f7207 */ /* 0x000fea0005000000 */
[----:B------:R-:W-:Y:S04]  /*3bc0*/  IMAD.MOV R14, RZ, RZ, -R15 ;  /* 0x000000ffff0e7224 */ /* 0x000fe800078e0a0f */
[----:B------:R-:W-:Y:S02]  /*3bd0*/  IMAD R14, R72, R14, R9 ;  /* 0x0000000e480e7224 */ /* 0x000fe400078e0209 */
[C---:B------:R-:W-:Y:S05]  /*3be0*/  @!P0 IMAD.HI.U32 R10, R3.reuse, R4, RZ ;  /* 0x00000004030a8227 */ /* 0x040fea00078e00ff */
[----:B------:R-:W-:Y:S04]  /*3bf0*/  @!P0 SHF.R.U32.HI R10, RZ, R5, R10 ;  /* 0x00000005ff0a8219 */ /* 0x000fe8000001160a */
[----:B------:R-:W-:Y:S01]  /*3c00*/  @!P0 SEL R0, R3, R10, !P2 ;  /* 0x0000000a03008207 */ /* 0x000fe20005000000 */
[----:B------:R-:W-:Y:S03]  /*3c10*/  IMAD.MOV R10, RZ, RZ, -R3 ;  /* 0x000000ffff0a7224 */ /* 0x000fe600078e0a03 */
[----:B------:R-:W-:Y:S01]  /*3c20*/  @!P0 IADD3 R15, PT, PT, R15, -R0, RZ ;  /* 0x800000000f0f8210 */ /* 0x000fe20007ffe0ff */
[----:B------:R-:W-:Y:S01]  /*3c30*/  @!P0 IMAD R0, R11, R14, R0 ;  /* 0x0000000e0b008224 */ /* 0x000fe200078e0200 */
[----:B------:R-:W-:Y:S01]  /*3c40*/  IADD3 R11, PT, PT, -R9, RZ, RZ ;  /* 0x000000ff090b7210 */ /* 0x000fe20007ffe1ff */
[----:B------:R-:W-:Y:S02]  /*3c50*/  IMAD R13, R2, R10, R13 ;  /* 0x0000000a020d7224 */ /* 0x000fe400078e020d */
[----:B------:R-:W-:Y:S02]  /*3c60*/  @!P0 IMAD R9, R15, R72, R3 ;  /* 0x000000480f098224 */ /* 0x000fe400078e0203 */
[----:B------:R-:W-:Y:S02]  /*3c70*/  @!P0 IMAD.MOV.U32 R3, RZ, RZ, R0 ;  /* 0x000000ffff038224 */ /* 0x000fe400078e0000 */
[----:B------:R-:W-:Y:S02]  /*3c80*/  IMAD R8, R6, R11, R8 ;  /* 0x0000000b06087224 */ /* 0x000fe400078e0208 */
[----:B------:R-:W-:Y:S02]  /*3c90*/  IMAD R13, R3, R2, R13 ;  /* 0x00000002030d7224 */ /* 0x000fe400078e020d */
[----:B------:R-:W-:Y:S02]  /*3ca0*/  IMAD R8, R9, R6, R8 ;  /* 0x0000000609087224 */ /* 0x000fe400078e0208 */
.L_x_68:
[----:B------:R-:W-:Y:S05]  /*3cb0*/  BRA.U UP1, `(.L_x_69) ;  /* 0x0000000101107547 */ /* 0x000fea000b800000 */
[----:B------:R-:W-:Y:S04]  /*3cc0*/  MOV R0, UR6 ;  /* 0x0000000600007c02 */ /* 0x000fe80008000f00 */
[----:B------:R-:W-:Y:S04]  /*3cd0*/  SHF.L.U32 R3, R0, 0x1f, RZ ;  /* 0x0000001f00037819 */ /* 0x000fe800000006ff */
[----:B------:R-:W2:Y:S02]  /*3ce0*/  SYNCS.PHASECHK.TRANS64.TRYWAIT P0, [UR7+0x58], R3 ;  /* 0x00005803ff0075a7 */ /* 0x000ea40008001107 */
[----:B--2---:R-:W-:Y:S05]  /*3cf0*/  @!P0 BRA `(.L_x_70) ;  /* 0x0000004800948947 */ /* 0x004fea0003800000 */
.L_x_69:
[----:B------:R-:W-:Y:S02]  /*3d00*/  R2UR UR19, R21 ;  /* 0x00000000151372ca */ /* 0x000fe400000e0000 */
[----:B------:R-:W-:Y:S02]  /*3d10*/  R2UR UR18, R20 ;  /* 0x00000000141272ca */ /* 0x000fe400000e0000 */
[----:B------:R-:W-:Y:S02]  /*3d20*/  ISETP.NE.U32.AND P2, PT, RZ, UR4, PT ;  /* 0x00000004ff007c0c */ /* 0x000fe4000bf45070 */
[----:B------:R-:W-:Y:S02]  /*3d30*/  SHF.L.U32 R12, R31, 0x1f, RZ ;  /* 0x0000001f1f0c7819 */ /* 0x000fe400000006ff */
[----:B------:R-:W-:Y:S05]  /*3d40*/  ISETP.NE.AND.EX P2, PT, RZ, UR5, PT, P2 ;  /* 0x00000005ff007c0c */ /* 0x000fea000bf45320 */
[----:B------:R-:W-:Y:S02]  /*3d50*/  USHF.L.U32 UR19, UR19, 0x7, URZ ;  /* 0x0000000713137899 */ /* 0x000fe400080006ff */
[----:B------:R-:W-:Y:S01]  /*3d60*/  USHF.L.U32 UR18, UR18, 0x7, URZ ;  /* 0x0000000712127899 */ /* 0x000fe200080006ff */
[----:B------:R-:W-:Y:S11]  /*3d70*/  BRA.U !UP3, `(.L_x_71) ;  /* 0x000000010b347547 */ /* 0x000ff6000b800000 */
[----:B------:R-:W-:Y:S01]  /*3d80*/  UPLOP3.LUT UP0, UPT, UPT, UPT, UP2, 0x80, 0x8 ;  /* 0x000000000008789c */ /* 0x000fe20003f0f020 */
[----:B--2---:R-:W-:Y:S02]  /*3d90*/  HFMA2 R0, -RZ, RZ, 0, 5.9604644775390625e-08 ;  /* 0x00000001ff007431 */ /* 0x004fe400000001ff */
[----:B------:R-:W-:Y:S03]  /*3da0*/  IMAD.MOV.U32 R151, RZ, RZ, 0x1 ;  /* 0x00000001ff977424 */ /* 0x000fe600078e00ff */
[----:B------:R-:W-:Y:S05]  /*3db0*/  PLOP3.LUT P0, PT, PT, PT, UP0, 0x80, 0x8 ;  /* 0x000000000008781c */ /* 0x000fea0003f0f008 */
[----:B------:R-:W2:Y:S01]  /*3dc0*/  @UP0 LDCU.64 UR10, c[0x0][0x888] ;  /* 0x00011100ff0a07ac */ /* 0x000ea20008000a00 */
[----:B------:R-:W-:Y:S07]  /*3dd0*/  @UP0 UIMAD UR8, UR36, UR4, URZ ;  /* 0x00000004240802a4 */ /* 0x000fee000f8e02ff */
[----:B------:R-:W-:Y:S01]  /*3de0*/  @!P0 PRMT R151, R0, 0x7610, R151 ;  /* 0x0000761000978816 */ /* 0x000fe20000000097 */
[----:B--2---:R-:W-:Y:S03]  /*3df0*/  @UP0 UIMAD.WIDE UR10, UR8, 0x4, UR10 ;  /* 0x00000004080a08a5 */ /* 0x004fe6000f8e020a */
[----:B------:R-:W2:Y:S03]  /*3e00*/  @!UP0 LDCU UR8, c[0x0][0x880] ;  /* 0x00011000ff0887ac */ /* 0x000ea60008000800 */
[----:B------:R-:W-:Y:S01]  /*3e10*/  IMAD.U32 R10, RZ, RZ, UR10 ;  /* 0x0000000aff0a7e24 */ /* 0x000fe2000f8e00ff */
[----:B------:R-:W-:Y:S05]  /*3e20*/  MOV R11, UR11 ;  /* 0x0000000b000b7c02 */ /* 0x000fea0008000f00 */
[----:B-----5:R3:W5:Y:S02]  /*3e30*/  @P0 LDG.E R82, desc[UR46][R10.64] ;  /* 0x0000002e0a520981 */ /* 0x020764000c1e1900 */
[----:B--23--:R-:W-:Y:S07]  /*3e40*/  @!P0 IMAD.U32 R82, RZ, RZ, UR8 ;  /* 0x00000008ff528e24 */ /* 0x00cfee000f8e00ff */
.L_x_71:
[----:B-----5:R-:W-:Y:S01]  /*3e50*/  @!P2 ISETP.EQ.AND P0, PT, R82, RZ, PT ;  /* 0x000000ff5200a20c */ /* 0x020fe20003f02270 */
[----:B------:R-:W-:Y:S01]  /*3e60*/  @!UPT UIADD3 URZ, UPT, UPT, URZ, URZ, URZ ;  /* 0x000000fffffff290 */ /* 0x000fe2000fffe0ff */
[----:B------:R-:W-:Y:S11]  /*3e70*/  @!P2 BRA `(.L_x_72) ;  /* 0x000000000014a947 */ /* 0x000ff60003800000 */
[----:B------:R-:W-:Y:S02]  /*3e80*/  LOP3.LUT P2, RZ, R151, 0xff, RZ, 0xc0, !PT ;  /* 0x000000ff97ff7812 */ /* 0x000fe4000784c0ff */
[----:B------:R-:W-:Y:S04]  /*3e90*/  PLOP3.LUT P0, PT, PT, PT, UP0, 0x80, 0x8 ;  /* 0x000000000008781c */ /* 0x000fe80003f0f008 */
[----:B------:R-:W-:Y:S07]  /*3ea0*/  PLOP3.LUT P0, PT, P0, PT, PT, 0x8, 0x80 ;  /* 0x000000000080781c */ /* 0x000fee000070e170 */
[----:B------:R-:W-:Y:S11]  /*3eb0*/  @P2 ISETP.EQ.AND P0, PT, R82, RZ, PT ;  /* 0x000000ff5200220c */ /* 0x000ff60003f02270 */
[----:B------:R-:W-:Y:S02]  /*3ec0*/  @!UPT UIADD3 URZ, UPT, UPT, URZ, URZ, URZ ;  /* 0x000000fffffff290 */ /* 0x000fe4000fffe0ff */
.L_x_72:
[----:B------:R-:W3:Y:S01]  /*3ed0*/  SYNCS.PHASECHK.TRANS64.TRYWAIT P2, [UR7+0x40], R12 ;  /* 0x0000400cff0075a7 */ /* 0x000ee20008041107 */
[----:B------:R-:W-:Y:S04]  /*3ee0*/  ELECT P4, URZ, PT ;  /* 0x0000000000ff782f */ /* 0x000fe80003880000 */
[----:B------:R-:W-:Y:S11]  /*3ef0*/  PLOP3.LUT P4, PT, P0, P4, PT, 0xf2, 0x2f ;  /* 0x00000000002f781c */ /* 0x000ff60000789e72 */
[----:B------:R-:W-:Y:S02]  /*3f00*/  @!UPT UIADD3 URZ, UPT, UPT, URZ, URZ, URZ ;  /* 0x000000fffffff290 */ /* 0x000fe4000fffe0ff */
[----:B-1----:R-:W-:Y:S05]  /*3f10*/  @!P4 IADD3 R21, P0, PT, R32, 0x580, RZ ;  /* 0x000005802015c810 */ /* 0x002fea0007f1e0ff */
[----:B------:R-:W-:Y:S01]  /*3f20*/  @!P4 IMAD.X R20, RZ, RZ, R33, P0 ;  /* 0x000000ffff14c224 */ /* 0x000fe200000e0621 */
[----:B---3--:R-:W-:Y:S07]  /*3f30*/  @!P2 BRA `(.L_x_73) ;  /* 0x00000048001ca947 */ /* 0x008fee0003800000 */
.L_x_132:
[----:B------:R-:W3:Y:S01]  /*3f40*/  LDC.64 R14, c[0x0][0xb10] ;  /* 0x0002c400ff0e7b82 */ /* 0x000ee20000000a00 */
[----:B------:R-:W-:Y:S01]  /*3f50*/  @!P4 R2UR UR8, R20 ;  /* 0x000000001408c2ca */ /* 0x000fe200000e0000 */
[----:B------:R-:W-:Y:S01]  /*3f60*/  VOTEU.ALL UP1, P4 ;  /* 0x0000000000ff7886 */ /* 0x000fe20002020000 */
[----:B------:R-:W-:Y:S01]  /*3f70*/  @!P4 R2UR UR9, R21 ;  /* 0x000000001509c2ca */ /* 0x000fe200000e0000 */
[----:B------:R-:W-:Y:S01]  /*3f80*/  UMOV UR10, 0x0 ;  /* 0x00000000000a7882 */ /* 0x000fe20000000000 */
[----:B------:R-:W-:Y:S03]  /*3f90*/  UMOV UR11, 0x10000000 ;  /* 0x10000000000b7882 */ /* 0x000fe60000000000 */
[----:B------:R-:W5:Y:S01]  /*3fa0*/  LDC.64 R10, c[0x0][0xb18] ;  /* 0x0002c600ff0a7b82 */ /* 0x000f620000000a00 */
[----:B------:R-:W-:Y:S01]  /*3fb0*/  @!UP1 UIADD3 UR16, UPT, UPT, UR7, 0x200, URZ ;  /* 0x0000020007109890 */ /* 0x000fe2000fffe0ff */
[----:B------:R-:W-:Y:S01]  /*3fc0*/  @P3 SHF.R.U32.HI R28, RZ, 0x10, R25 ;  /* 0x00000010ff1c3819 */ /* 0x000fe20000011619 */
[----:B------:R-:W-:Y:S01]  /*3fd0*/  VOTEU.ALL UP1, P4 ;  /* 0x0000000000ff7886 */ /* 0x000fe20002020000 */
[----:B------:R-:W-:Y:S01]  /*3fe0*/  UMOV UR20, UR36 ;  /* 0x0000002400147c82 */ /* 0x000fe20008000000 */
[----:B------:R-:W-:Y:S03]  /*3ff0*/  VIADD R30, R30, 0x1 ;  /* 0x000000011e1e7836 */ /* 0x000fe60000000000 */
[----:B--2---:R-:W2:Y:S01]  /*4000*/  @!P1 LDC R0, c[0x0][0xb20] ;  /* 0x0002c800ff009b82 */ /* 0x004ea20000000800 */
[----:B------:R-:W-:Y:S01]  /*4010*/  IMAD.U32 R21, RZ, RZ, UR8 ;  /* 0x00000008ff157e24 */ /* 0x000fe2000f8e00ff */
[----:B------:R-:W-:Y:S06]  /*4020*/  UPRMT UR8, UR37, 0x654, UR17 ;  /* 0x0000065425087896 */ /* 0x000fec0008000011 */
[----:B-1----:R-:W1:Y:S01]  /*4030*/  @!P1 LDC R3, c[0x0][0xb0c] ;  /* 0x0002c300ff039b82 */ /* 0x002e620000000800 */
[----:B------:R-:W-:Y:S01]  /*4040*/  IMAD.U32 R20, RZ, RZ, UR9 ;  /* 0x00000009ff147e24 */ /* 0x000fe2000f8e00ff */
[----:B------:R-:W-:Y:S04]  /*4050*/  @!P4 R2UR UR15, R21 ;  /* 0x00000000150fc2ca */ /* 0x000fe800000e0000 */
[----:B------:R-:W-:Y:S01]  /*4060*/  @!P4 R2UR UR14, R20 ;  /* 0x00000000140ec2ca */ /* 0x000fe200000e0000 */
[----:B------:R-:W-:Y:S11]  /*4070*/  @!P4 IMAD.MOV.U32 R20, RZ, RZ, 0x2000 ;  /* 0x00002000ff14c424 */ /* 0x000ff600078e00ff */
[----:B------:R-:W-:Y:S01]  /*4080*/  @!UPT UIADD3 URZ, UPT, UPT, URZ, URZ, URZ ;  /* 0x000000fffffff290 */ /* 0x000fe2000fffe0ff */
[----:B------:R1:W-:Y:S01]  /*4090*/  @!UP1 UTMALDG.3D [UR16], [UR14], desc[UR10] ;  /* 0x00000a100e0095b4 */ /* 0x0003e20008011000 */
[----:B------:R1:W-:Y:S02]  /*40a0*/  @!P4 SYNCS.ARRIVE.TRANS64.RED.A0TR RZ, [UR7+0x30], R20 ;  /* 0x00003014ffffc9a7 */ /* 0x0003e40008300407 */
[----:B-1----:R-:W-:Y:S01]  /*40b0*/  @!P1 ISETP.NE.AND P2, PT, R3, 0x1, PT ;  /* 0x000000010300980c */ /* 0x002fe20003f45270 */
[C---:B---3--:R-:W-:Y:S01]  /*40c0*/  @!P1 IMAD.HI.U32 R14, R13.reuse, R14, RZ ;  /* 0x0000000e0d0e9227 */ /* 0x048fe200078e00ff */
[----:B-----5:R-:W-:Y:S03]  /*40d0*/  @!P1 ISETP.NE.AND P0, PT, R10, 0x1, PT ;  /* 0x000000010a00980c */ /* 0x020fe60003f05270 */
[C---:B------:R-:W-:Y:S01]  /*40e0*/  @!P1 IMAD.HI.U32 R11, R8.reuse, R11, RZ ;  /* 0x0000000b080b9227 */ /* 0x040fe200078e00ff */
[----:B------:R-:W-:Y:S04]  /*40f0*/  @!P1 SHF.R.U32.HI R14, RZ, R15, R14 ;  /* 0x0000000fff0e9219 */ /* 0x000fe8000001160e */
[----:B--2---:R-:W-:Y:S01]  /*4100*/  @!P1 SHF.R.U32.HI R9, RZ, R0, R11 ;  /* 0x00000000ff099219 */ /* 0x004fe2000001160b */
[----:B------:R-:W-:Y:S01]  /*4110*/  SYNCS.ARRIVE.TRANS64.RED.A1T0 RZ, [UR8], RZ ;  /* 0x000000ffffff79a7 */ /* 0x000fe20008100408 */
[----:B------:R-:W-:Y:S02]  /*4120*/  @!P1 SEL R14, R13, R14, !P2 ;  /* 0x0000000e0d0e9207 */ /* 0x000fe40005000000 */
[----:B------:R-:W-:Y:S01]  /*4130*/  @!P1 SEL R9, R8, R9, !P0 ;  /* 0x0000000908099207 */ /* 0x000fe20004000000 */
[----:B------:R-:W1:Y:S04]  /*4140*/  SYNCS.PHASECHK.TRANS64.TRYWAIT P5, [UR7+0x48], R12 ;  /* 0x0000480cff0075a7 */ /* 0x000e6800080a1107 */
[----:B------:R-:W-:Y:S02]  /*4150*/  @!P1 IMAD.IADD R0, R9, 0x1, -R14 ;  /* 0x0000000109009824 */ /* 0x000fe400078e0a0e */
[----:B------:R-:W-:Y:S02]  /*4160*/  @!P1 IMAD.IADD R9, R14, 0x1, -R9 ;  /* 0x000000010e099824 */ /* 0x000fe400078e0a09 */
[----:B------:R-:W-:Y:S02]  /*4170*/  @!P1 IMAD R13, R0, R3, R13 ;  /* 0x00000003000d9224 */ /* 0x000fe400078e020d */
[----:B------:R-:W-:Y:S01]  /*4180*/  @!P1 IMAD R8, R9, R10, R8 ;  /* 0x0000000a09089224 */ /* 0x000fe200078e0208 */
[----:B-1----:R-:W-:Y:S06]  /*4190*/  @!P5 BRA `(.L_x_74) ;  /* 0x00000044009cd947 */ /* 0x002fec0003800000 */
.L_x_134:
[----:B-1----:R-:W-:Y:S01]  /*41a0*/  @!P4 IADD3 R3, P0, PT, R32, 0x580, RZ ;  /* 0x000005802003c810 */ /* 0x002fe20007f1e0ff */
[----:B------:R-:W-:Y:S01]  /*41b0*/  VOTEU.ALL UP1, P4 ;  /* 0x0000000000ff7886 */ /* 0x000fe20002020000 */
[----:B------:R-:W-:Y:S01]  /*41c0*/  UMOV UR20, 0x0 ;  /* 0x0000000000147882 */ /* 0x000fe20000000000 */
[----:B------:R-:W-:Y:S01]  /*41d0*/  UMOV UR21, 0x10000000 ;  /* 0x1000000000157882 */ /* 0x000fe20000000000 */
[----:B------:R-:W-:Y:S01]  /*41e0*/  @!P4 R2UR UR9, R3 ;  /* 0x000000000309c2ca */ /* 0x000fe200000e0000 */
[----:B------:R-:W-:Y:S01]  /*41f0*/  @!P4 IMAD.X R0, RZ, RZ, R33, P0 ;  /* 0x000000ffff00c224 */ /* 0x000fe200000e0621 */
[----:B------:R-:W-:Y:S01]  /*4200*/  @!UP1 UIADD3 UR10, UPT, UPT, UR18, 0x40, URZ ;  /* 0x00000040120a9890 */ /* 0x000fe2000fffe0ff */
[----:B------:R-:W-:Y:S01]  /*4210*/  ISETP.NE.AND P0, PT, R30, 0x2, PT ;  /* 0x000000021e00780c */ /* 0x000fe20003f05270 */
[----:B------:R-:W-:Y:S01]  /*4220*/  UMOV UR11, UR19 ;  /* 0x00000013000b7c82 */ /* 0x000fe20008000000 */
[----:B------:R-:W-:Y:S01]  /*4230*/  UMOV UR12, UR36 ;  /* 0x00000024000c7c82 */ /* 0x000fe20008000000 */
[----:B------:R-:W-:Y:S01]  /*4240*/  @!P4 R2UR UR8, R0 ;  /* 0x000000000008c2ca */ /* 0x000fe200000e0000 */
[----:B------:R-:W-:Y:S01]  /*4250*/  IMAD.IADD R20, R8, 0x1, R150 ;  /* 0x0000000108147824 */ /* 0x000fe200078e0296 */
[----:B------:R-:W-:Y:S01]  /*4260*/  @P3 R2UR UR36, R28 ;  /* 0x000000001c2432ca */ /* 0x000fe200000e0000 */
[----:B------:R-:W-:Y:S01]  /*4270*/  IMAD.IADD R21, R13, 0x1, R152 ;  /* 0x000000010d157824 */ /* 0x000fe200078e0298 */
[----:B------:R-:W-:Y:S02]  /*4280*/  SEL R0, RZ, 0x1, P0 ;  /* 0x00000001ff007807 */ /* 0x000fe40000000000 */
[----:B------:R-:W-:Y:S01]  /*4290*/  LOP3.LUT R31, R31, 0x1, RZ, 0x3c, !PT ;  /* 0x000000011f1f7812 */ /* 0x000fe200078e3cff */
[----:B------:R-:W-:Y:S01]  /*42a0*/  IMAD.U32 R10, RZ, RZ, UR9 ;  /* 0x00000009ff0a7e24 */ /* 0x000fe2000f8e00ff */
[----:B------:R-:W-:Y:S01]  /*42b0*/  @!UP1 UIADD3 UR9, UPT, UPT, UR7, 0x38, URZ ;  /* 0x0000003807099890 */ /* 0x000fe2000fffe0ff */
[----:B------:R-:W-:Y:S02]  /*42c0*/  LOP3.LUT R29, R29, R0, RZ, 0x3c, !PT ;  /* 0x000000001d1d7212 */ /* 0x000fe400078e3cff */
[----:B------:R-:W-:Y:S02]  /*42d0*/  SEL R30, R30, RZ, P0 ;  /* 0x000000ff1e1e7207 */ /* 0x000fe40000000000 */
[----:B------:R-:W-:Y:S01]  /*42e0*/  IMAD.U32 R11, RZ, RZ, UR8 ;  /* 0x00000008ff0b7e24 */ /* 0x000fe2000f8e00ff */
[----:B------:R-:W-:Y:S01]  /*42f0*/  @!P4 R2UR UR14, R10 ;  /* 0x000000000a0ec2ca */ /* 0x000fe200000e0000 */
[----:B------:R-:W-:Y:S01]  /*4300*/  @!UP1 UIADD3 UR8, UPT, UPT, UR7, 0x2200, URZ ;  /* 0x0000220007089890 */ /* 0x000fe2000fffe0ff */
[----:B------:R-:W-:Y:S02]  /*4310*/  VOTEU.ALL UP1, P4 ;  /* 0x0000000000ff7886 */ /* 0x000fe40002020000 */
[----:B------:R-:W-:Y:S11]  /*4320*/  @!P4 R2UR UR15, R11 ;  /* 0x000000000b0fc2ca */ /* 0x000ff600000e0000 */
[----:B------:R-:W-:Y:S02]  /*4330*/  @!UPT UIADD3 URZ, UPT, UPT, URZ, URZ, URZ ;  /* 0x000000fffffff290 */ /* 0x000fe4000fffe0ff */
[----:B------:R2:W-:Y:S01]  /*4340*/  @!UP1 UTMALDG.3D [UR8], [UR14], desc[UR20] ;  /* 0x000014080e0095b4 */ /* 0x0005e20008011000 */
[----:B------:R2:W-:Y:S01]  /*4350*/  @!P4 SYNCS.ARRIVE.TRANS64.RED.A0TR RZ, [UR7+0x38], R23 ;  /* 0x00003817ffffc9a7 */ /* 0x0005e20008300407 */
[----:B------:R-:W-:Y:S01]  /*4360*/  UPLOP3.LUT UP1, UPT, UPT, UPT, UPT, 0x80, 0x8 ;  /* 0x000000000008789c */ /* 0x000fe20003f2f070 */
[----:B------:R-:W-:Y:S01]  /*4370*/  SYNCS.ARRIVE.TRANS64.RED.A1T0 RZ, [UR13], RZ ;  /* 0x000000ffffff79a7 */ /* 0x000fe2000810040d */
[----:B------:R-:W-:Y:S09]  /*4380*/  @P3 BRA `(.L_x_75) ;  /* 0xfffffff400503947 */ /* 0x000ff2000383ffff */
[----:B------:R-:W-:-:S04]  /*4390*/  SHF.L.U32 R3, R31, 0x1f, RZ ;  /* 0x0000001f1f037819 */ /* 0x000fc800000006ff */
[----:B------:R-:W1:Y:S02]  /*43a0*/  SYNCS.PHASECHK.TRANS64.TRYWAIT P0, [UR7+0x40], R3 ;  /* 0x00004003ff0075a7 */ /* 0x000e640008001107 */
[----:B-1----:R-:W-:Y:S05]  /*43b0*/  @!P0 BRA `(.L_x_76) ;  /* 0x00000044002c8947 */ /* 0x002fea0003800000 */
.L_x_136:
[----:B-1----:R-:W-:-:S07]  /*43c0*/  MOV R0, UR7 ;  /* 0x0000000700007c02 */ /* 0x002fce0008000f00 */
.L_x_77:
[----:B-1----:R-:W-:-:S04]  /*43d0*/  SHF.L.U32 R3, R31, 0x1f, RZ ;  /* 0x0000001f1f037819 */ /* 0x002fc800000006ff */
[----:B------:R1:W3:Y:S03]  /*43e0*/  SYNCS.PHASECHK.TRANS64.TRYWAIT P0, [R0+URZ+0x48], R3 ;  /* 0x00004803000075a7 */ /* 0x0002e600080011ff */
[----:B---3--:R-:W-:Y:S05]  /*43f0*/  @!P0 NANOSLEEP.SYNCS 0x989680 ;  /* 0x009896800000895d */ /* 0x008fea0003900000 */
[----:B------:R-:W3:Y:S02]  /*4400*/  @!P0 SYNCS.PHASECHK.TRANS64 P0, [R0+URZ+0x48], R3 ;  /* 0x00004803000085a7 */ /* 0x000ee400080010ff */
[----:B--23--:R-:W-:Y:S05]  /*4410*/  @P0 EXIT ;  /* 0x000000000000094d */ /* 0x00cfea0003800000 */
[----:B------:R-:W-:Y:S05]  /*4420*/  BRA `(.L_x_77) ;  /* 0xfffffffc00e87947 */ /* 0x000fea000383ffff */
.L_x_66:
[----:B------:R-:W-:-:S06]  /*4430*/  UISETP.GE.AND UP1, UPT, UR8, 0x4, UPT ;  /* 0x000000040800788c */ /* 0x000fcc000bf26270 */
[----:B------:R-:W-:-:S13]  /*4440*/  PLOP3.LUT P0, PT, PT, PT, UP1, 0x80, 0x8 ;  /* 0x000000000008781c */ /* 0x000fda0003f0f018 */
[----:B------:R-:W-:Y:S05]  /*4450*/  @!P0 EXIT ;  /* 0x000000000000894d */ /* 0x000fea0003800000 */
[----:B------:R-:W-:Y:S01]  /*4460*/  BAR.SYNC.DEFER_BLOCKING 0x6, 0xa0 ;  /* 0x0182800000007b1d */ /* 0x000fe20000010000 */
[C---:B------:R-:W-:Y:S01]  /*4470*/  IMAD.U32 R79, R167.reuse, 0x10000, RZ ;  /* 0x00010000a74f7824 */ /* 0x040fe200078e00ff */
[C---:B------:R-:W-:Y:S01]  /*4480*/  R2P PR, R167.reuse, 0x6 ;  /* 0x00000006a7007804 */ /* 0x040fe20000000000 */
[----:B------:R-:W-:Y:S01]  /*4490*/  IMAD.SHL.U32 R2, R167, 0x40, RZ ;  /* 0x00000040a7027824 */ /* 0x000fe200078e00ff */
[----:B------:R-:W-:Y:S01]  /*44a0*/  CS2R R160, SRZ ;  /* 0x0000000000a07805 */ /* 0x000fe2000001ff00 */
[----:B------:R-:W-:Y:S01]  /*44b0*/  IMAD.MOV.U32 R164, RZ, RZ, 0x20 ;  /* 0x00000020ffa47424 */ /* 0x000fe200078e00ff */
[----:B------:R-:W-:Y:S02]  /*44c0*/  UMOV UR49, 0x400 ;  /* 0x0000040000317882 */ /* 0x000fe40000000000 */
[----:B------:R-:W1:Y:S01]  /*44d0*/  LDC R157, c[0x0][0x370] ;  /* 0x0000dc00ff9d7b82 */ /* 0x000e620000000800 */
[----:B------:R-:W-:Y:S01]  /*44e0*/  ULEA UR49, UR37, UR49, 0x18 ;  /* 0x0000003125317291 */ /* 0x000fe2000f8ec0ff */
[----:B------:R-:W-:Y:S01]  /*44f0*/  LOP3.LUT R79, R79, 0x600000, RZ, 0xc0, !PT ;  /* 0x006000004f4f7812 */ /* 0x000fe200078ec0ff */
[----:B------:R-:W-:Y:S01]  /*4500*/  IMAD.SHL.U32 R153, R167, 0x8, RZ ;  /* 0x00000008a7997824 */ /* 0x000fe200078e00ff */
[----:B------:R-:W-:Y:S01]  /*4510*/  LOP3.LUT R4, R2, 0x180, RZ, 0xc0, !PT ;  /* 0x0000018002047812 */ /* 0x000fe200078ec0ff */
[----:B------:R-:W-:Y:S01]  /*4520*/  IMAD.MOV.U32 R165, RZ, RZ, 0x10 ;  /* 0x00000010ffa57424 */ /* 0x000fe200078e00ff */
[----:B------:R-:W-:Y:S01]  /*4530*/  SEL R164, R164, 0xffffffe0, !P2 ;  /* 0xffffffe0a4a47807 */ /* 0x000fe20005000000 */
[----:B------:R-:W-:Y:S01]  /*4540*/  UIADD3 UR4, UPT, UPT, UR49, 0x4200, URZ ;  /* 0x0000420031047890 */ /* 0x000fe2000fffe0ff */
[----:B------:R-:W2:Y:S01]  /*4550*/  LDC R74, c[0x0][0xb0c] ;  /* 0x0002c300ff4a7b82 */ /* 0x000ea20000000800 */
[----:B------:R-:W-:Y:S01]  /*4560*/  LOP3.LUT R153, R4, 0x30, R153, 0xf8, !PT ;  /* 0x0000003004997812 */ /* 0x000fe200078ef899 */
[----:B------:R-:W-:Y:S01]  /*4570*/  IMAD.MOV.U32 R76, RZ, RZ, RZ ;  /* 0x000000ffff4c7224 */ /* 0x000fe200078e00ff */
[----:B------:R-:W-:Y:S01]  /*4580*/  SEL R165, R165, 0xfffffff0, !P1 ;  /* 0xfffffff0a5a57807 */ /* 0x000fe20004800000 */
[----:B------:R-:W-:Y:S01]  /*4590*/  IMAD.MOV.U32 R162, RZ, RZ, RZ ;  /* 0x000000ffffa27224 */ /* 0x000fe200078e00ff */
[----:B------:R-:W-:Y:S01]  /*45a0*/  LOP3.LUT R153, R153, 0x1e40, R2, 0xf8, !PT ;  /* 0x00001e4099997812 */ /* 0x000fe200078ef802 */
[----:B------:R-:W-:Y:S01]  /*45b0*/  IMAD.MOV.U32 R169, RZ, RZ, RZ ;  /* 0x000000ffffa97224 */ /* 0x000fe200078e00ff */
[----:B------:R-:W-:Y:S01]  /*45c0*/  LOP3.LUT R167, R167, 0x60, RZ, 0xc0, !PT ;  /* 0x00000060a7a77812 */ /* 0x000fe200078ec0ff */
[----:B------:R-:W4:Y:S01]  /*45d0*/  LDC R155, c[0x0][0xb20] ;  /* 0x0002c800ff9b7b82 */ /* 0x000f220000000800 */
[----:B------:R-:W3:Y:S01]  /*45e0*/  LDS R0, [UR49+0x110] ;  /* 0x00011031ff007984 */ /* 0x000ee20008000800 */
[----:B------:R-:W-:Y:S01]  /*45f0*/  IMAD.MOV.U32 R159, RZ, RZ, RZ ;  /* 0x000000ffff9f7224 */ /* 0x000fe200078e00ff */
[----:B------:R-:W1:Y:S01]  /*4600*/  LDCU.64 UR52, c[0x0][0x348] ;  /* 0x00006900ff3477ac */ /* 0x000e620008000a00 */
[----:B------:R-:W-:Y:S01]  /*4610*/  IMAD.U32 R166, RZ, RZ, UR4 ;  /* 0x00000004ffa67e24 */ /* 0x000fe2000f8e00ff */
[----:B------:R-:W1:Y:S03]  /*4620*/  LDCU.64 UR38, c[0x0][0x888] ;  /* 0x00011100ff2677ac */ /* 0x000e660008000a00 */
[----:B------:R-:W1:Y:S01]  /*4630*/  LDC R73, c[0x0][0xb30] ;  /* 0x0002cc00ff497b82 */ /* 0x000e620000000800 */
[----:B------:R-:W1:Y:S01]  /*4640*/  LDCU.64 UR44, c[0x0][0x890] ;  /* 0x00011200ff2c77ac */ /* 0x000e620008000a00 */
[----:B------:R-:W-:-:S06]  /*4650*/  UIADD3 UR48, UPT, UPT, UR49, 0x200, URZ ;  /* 0x0000020031307890 */ /* 0x000fcc000fffe0ff */
[----:B------:R-:W1:Y:S08]  /*4660*/  LDC.64 R148, c[0x0][0xb10] ;  /* 0x0002c400ff947b82 */ /* 0x000e700000000a00 */
[----:B------:R-:W1:Y:S08]  /*4670*/  LDC.64 R70, c[0x0][0xb18] ;  /* 0x0002c600ff467b82 */ /* 0x000e700000000a00 */
[----:B------:R-:W1:Y:S08]  /*4680*/  LDC.64 R68, c[0x0][0xb28] ;  /* 0x0002ca00ff447b82 */ /* 0x000e700000000a00 */
[----:B------:R-:W1:Y:S01]  /*4690*/  LDC.64 R146, c[0x0][0x8b0] ;  /* 0x00022c00ff927b82 */ /* 0x000e620000000a00 */
[----:B---3--:R-:W-:Y:S01]  /*46a0*/  IMAD.IADD R79, R0, 0x1, R79 ;  /* 0x00000001004f7824 */ /* 0x008fe200078e024f */
[----:B------:R-:W-:-:S04]  /*46b0*/  SHF.R.S32.HI R0, RZ, 0x4, R164 ;  /* 0x00000004ff007819 */ /* 0x000fc800000114a4 */
[----:B------:R-:W-:Y:S02]  /*46c0*/  LEA.HI.SX32 R163, R165, R0, 0x1c ;  /* 0x00000000a5a37211 */ /* 0x000fe400078fe2ff */
[----:B------:R-:W3:Y:S08]  /*46d0*/  LDC.64 R144, c[0x0][0x8a8] ;  /* 0x00022a00ff907b82 */ /* 0x000ef00000000a00 */
[----:B--2-4-:R-:W1:Y:S02]  /*46e0*/  LDC R156, c[0x0][0x374] ;  /* 0x0000dd00ff9c7b82 */ /* 0x014e640000000800 */
.L_x_103:
[----:B------:R-:W-:Y:S02]  /*46f0*/  LEA R0, R169, UR49, 0x3 ;  /* 0x00000031a9007c11 */ /* 0x000fe4000f8e18ff */
[----:B------:R-:W-:Y:S02]  /*4700*/  SHF.L.U32 R3, R161, 0x1f, RZ ;  /* 0x0000001fa1037819 */ /* 0x000fe400000006ff */
[----:B-1----:R-:W-:Y:S02]  /*4710*/  LEA R16, R169, UR49, 0x4 ;  /* 0x00000031a9107c11 */ /* 0x002fe4000f8e20ff */
[----:B------:R-:W2:Y:S02]  /*4720*/  SYNCS.PHASECHK.TRANS64.TRYWAIT P0, [R0+URZ+0x60], R3 ;  /* 0x00006003000075a7 */ /* 0x000ea400080011ff */
[----:B--2---:R-:W-:Y:S05]  /*4730*/  @!P0 BRA `(.L_x_78) ;  /* 0x0000004000648947 */ /* 0x004fea0003800000 */
.L_x_137:
[----:B------:R-:W4:Y:S01]  /*4740*/  LDC.64 R12, c[0x0][0xb10] ;  /* 0x0002c400ff0c7b82 */ /* 0x000f220000000a00 */
[----:B------:R-:W3:Y:S01]  /*4750*/  LDS.128 R16, [R16+0xf0] ;  /* 0x0000f00010107984 */ /* 0x000ee20000000c00 */
[----:B-1----:R-:W-:Y:S01]  /*4760*/  ISETP.NE.AND P1, PT, R73, 0x1, PT ;  /* 0x000000014900780c */ /* 0x002fe20003f25270 */
[----:B--2---:R-:W-:Y:S01]  /*4770*/  VIADD R0, R0, 0x70 ;  /* 0x0000007000007836 */ /* 0x004fe20000000000 */
[----:B------:R-:W-:Y:S04]  /*4780*/  ISETP.GE.AND P0, PT, R72, 0x1, PT ;  /* 0x000000014800780c */ /* 0x000fe80003f06270 */
[----:B------:R-:W1:Y:S01]  /*4790*/  LDC.64 R10, c[0x0][0xb18] ;  /* 0x0002c600ff0a7b82 */ /* 0x000e620000000a00 */
[----:B------:R-:W-:Y:S01]  /*47a0*/  PRMT R0, RZ, 0x654, R0 ;  /* 0x00000654ff007816 */ /* 0x000fe20000000000 */
[----:B------:R-:W-:Y:S01]  /*47b0*/  @!PT LDS RZ, [RZ] ;  /* 0x00000000fffff984 */ /* 0x000fe20000000800 */
[----:B------:R-:W-:Y:S01]  /*47c0*/  @!PT LDS RZ, [RZ] ;  /* 0x00000000fffff984 */ /* 0x000fe20000000800 */
[----:B------:R-:W-:Y:S01]  /*47d0*/  @!PT LDS RZ, [RZ] ;  /* 0x00000000fffff984 */ /* 0x000fe20000000800 */
[----:B------:R-:W-:Y:S01]  /*47e0*/  @!PT LDS RZ, [RZ] ;  /* 0x00000000fffff984 */ /* 0x000fe20000000800 */
[----:B------:R2:W-:Y:S06]  /*47f0*/  MEMBAR.ALL.CTA ;  /* 0x0000000000007992 */ /* 0x0005ec0000008000 */
[----:B--2---:R-:W2:Y:S01]  /*4800*/  FENCE.VIEW.ASYNC.S ;  /* 0x00000000000073c6 */ /* 0x004ea20000000000 */
[----:B------:R-:W1:Y:S08]  /*4810*/  @!P1 LDC R14, c[0x0][0xb20] ;  /* 0x0002c800ff0e9b82 */ /* 0x000e700000000800 */
[----:B------:R-:W1:Y:S01]  /*4820*/  @!P1 LDC R9, c[0x0][0xb0c] ;  /* 0x0002c300ff099b82 */ /* 0x000e620000000800 */
[----:B--2---:R2:W-:Y:S01]  /*4830*/  SYNCS.ARRIVE.TRANS64.RED.A1T0 RZ, [R0+URZ], RZ ;  /* 0x000000ff00ff79a7 */ /* 0x0045e200081004ff */
[----:B---3--:R-:W-:Y:S04]  /*4840*/  LOP3.LUT P4, RZ, R18, 0x1, RZ, 0xc0, !PT ;  /* 0x0000000112ff7812 */ /* 0x008fe8000788c0ff */
[----:B------:R-:W-:Y:S09]  /*4850*/  P2R R168, PR, RZ, 0x10 ;  /* 0x00000010ffa87803 */ /* 0x000ff20000000000 */
[----:B------:R-:W-:Y:S02]  /*4860*/  @P4 MOV R77, R16 ;  /* 0x00000010004d4202 */ /* 0x000fe40000000f00 */
[----:B------:R-:W-:Y:S01]  /*4870*/  @P4 LOP3.LUT R75, R17, 0xffff, RZ, 0xc0, !PT ;  /* 0x0000ffff114b4812 */ /* 0x000fe200078ec0ff */
[----:B--2-4-:R-:W-:Y:S06]  /*4880*/  @!P0 BRA `(.L_x_79) ;  /* 0x0000000000a48947 */ /* 0x014fec0003800000 */
[----:B------:R-:W-:Y:S01]  /*4890*/  IMAD.HI.U32 R24, R156, R71, RZ ;  /* 0x000000479c187227 */ /* 0x000fe200078e00ff */
[----:B------:R-:W-:Y:S02]  /*48a0*/  ISETP.NE.AND P0, PT, R70, 0x1, PT ;  /* 0x000000014600780c */ /* 0x000fe40003f05270 */
[----:B------:R-:W-:Y:S01]  /*48b0*/  ISETP.NE.AND P2, PT, R72, 0x1, PT ;  /* 0x000000014800780c */ /* 0x000fe20003f45270 */
[-C--:B------:R-:W-:Y:S01]  /*48c0*/  IMAD.HI.U32 R22, R157, R148.reuse, RZ ;  /* 0x000000949d167227 */ /* 0x080fe200078e00ff */
[----:B------:R-:W-:Y:S02]  /*48d0*/  SHF.R.U32.HI R23, RZ, R155, R24 ;  /* 0x0000009bff177219 */ /* 0x000fe40000011618 */
[----:B------:R-:W-:Y:S01]  /*48e0*/  ISETP.NE.AND P3, PT, R74, 0x1, PT ;  /* 0x000000014a00780c */ /* 0x000fe20003f65270 */
[----:B------:R-:W-:Y:S01]  /*48f0*/  IMAD.HI.U32 R28, R75, R71, RZ ;  /* 0x000000474b1c7227 */ /* 0x000fe200078e00ff */
[----:B------:R-:W-:Y:S02]  /*4900*/  SHF.R.U32.HI R22, RZ, R149, R22 ;  /* 0x00000095ff167219 */ /* 0x000fe40000011616 */
[----:B------:R-:W-:Y:S01]  /*4910*/  SEL R3, R156, R23, !P0 ;  /* 0x000000179c037207 */ /* 0x000fe20004000000 */
[----:B------:R-:W-:Y:S01]  /*4920*/  IMAD.HI.U32 R26, R77, R148, RZ ;  /* 0x000000944d1a7227 */ /* 0x000fe200078e00ff */
[----:B------:R-:W-:Y:S03]  /*4930*/  SEL R7, R157, R22, !P3 ;  /* 0x000000169d077207 */ /* 0x000fe60005800000 */
[-C--:B------:R-:W-:Y:S01]  /*4940*/  IMAD.HI.U32 R22, R3, R68.reuse, RZ ;  /* 0x0000004403167227 */ /* 0x080fe200078e00ff */
[----:B------:R-:W-:Y:S03]  /*4950*/  SHF.R.U32.HI R26, RZ, R149, R26 ;  /* 0x00000095ff1a7219 */ /* 0x000fe6000001161a */
[----:B------:R-:W-:Y:S01]  /*4960*/  IMAD.HI.U32 R24, R7, R68, RZ ;  /* 0x0000004407187227 */ /* 0x000fe200078e00ff */
[----:B------:R-:W-:Y:S02]  /*4970*/  @P2 SHF.R.U32.HI R3, RZ, R69, R22 ;  /* 0x00000045ff032219 */ /* 0x000fe40000011616 */
[----:B------:R-:W-:Y:S02]  /*4980*/  SHF.R.U32.HI R22, RZ, R155, R28 ;  /* 0x0000009bff167219 */ /* 0x000fe4000001161c */
[----:B------:R-:W-:Y:S01]  /*4990*/  @P2 SHF.R.U32.HI R7, RZ, R69, R24 ;  /* 0x00000045ff072219 */ /* 0x000fe20000011618 */
[C---:B------:R-:W-:Y:S01]  /*49a0*/  IMAD R2, R72.reuse, R3, RZ ;  /* 0x0000000348027224 */ /* 0x040fe200078e02ff */
[----:B------:R-:W-:Y:S02]  /*49b0*/  SEL R5, R75, R22, !P0 ;  /* 0x000000164b057207 */ /* 0x000fe40004000000 */
[----:B------:R-:W-:Y:S01]  /*49c0*/  SEL R3, R77, R26, !P3 ;  /* 0x0000001a4d037207 */ /* 0x000fe20005800000 */
[----:B------:R-:W-:Y:S01]  /*49d0*/  IMAD R4, R72, R7, RZ ;  /* 0x0000000748047224 */ /* 0x000fe200078e02ff */
[C---:B------:R-:W-:Y:S01]  /*49e0*/  ISETP.GE.AND P0, PT, R5.reuse, R2, PT ;  /* 0x000000020500720c */ /* 0x040fe20003f06270 */
[----:B------:R-:W-:Y:S03]  /*49f0*/  IMAD.HI.U32 R6, R5, R68, RZ ;  /* 0x0000004405067227 */ /* 0x000fe600078e00ff */
[----:B------:R-:W-:Y:S01]  /*4a00*/  ISETP.GE.OR P0, PT, R3, R4, P0 ;  /* 0x000000040300720c */ /* 0x000fe20000706670 */
[----:B------:R-:W-:Y:S01]  /*4a10*/  IMAD.MOV R4, RZ, RZ, -R3 ;  /* 0x000000ffff047224 */ /* 0x000fe200078e0a03 */
[-C--:B------:R-:W-:Y:S03]  /*4a20*/  SHF.R.U32.HI R6, RZ, R69.reuse, R6 ;  /* 0x00000045ff067219 */ /* 0x080fe60000011606 */
[----:B------:R-:W-:Y:S01]  /*4a30*/  IMAD R77, R74, R4, R77 ;  /* 0x000000044a4d7224 */ /* 0x000fe200078e024d */
[----:B------:R-:W-:Y:S05]  /*4a40*/  SEL R15, R5, R6, !P2 ;  /* 0x00000006050f7207 */ /* 0x000fea0005000000 */
[----:B------:R-:W-:Y:S02]  /*4a50*/  IMAD.MOV R6, RZ, RZ, -R15 ;  /* 0x000000ffff067224 */ /* 0x000fe400078e0a0f */
[C---:B------:R-:W-:Y:S04]  /*4a60*/  @!P0 IMAD.HI.U32 R2, R3.reuse, R68, RZ ;  /* 0x0000004403028227 */ /* 0x040fe800078e00ff */
[----:B------:R-:W-:Y:S01]  /*4a70*/  IMAD R6, R72, R6, R5 ;  /* 0x0000000648067224 */ /* 0x000fe200078e0205 */
[----:B------:R-:W-:Y:S04]  /*4a80*/  @!P0 SHF.R.U32.HI R2, RZ, R69, R2 ;  /* 0x00000045ff028219 */ /* 0x000fe80000011602 */
[----:B------:R-:W-:Y:S02]  /*4a90*/  @!P0 SEL R0, R3, R2, !P2 ;  /* 0x0000000203008207 */ /* 0x000fe40005000000 */
[----:B------:R-:W-:Y:S02]  /*4aa0*/  IADD3 R2, PT, PT, -R5, RZ, RZ ;  /* 0x000000ff05027210 */ /* 0x000fe40007ffe1ff */
[----:B------:R-:W-:Y:S01]  /*4ab0*/  @!P0 IADD3 R8, PT, PT, R15, -R0, RZ ;  /* 0x800000000f088210 */ /* 0x000fe20007ffe0ff */
[----:B------:R-:W-:Y:S02]  /*4ac0*/  @!P0 IMAD R0, R7, R6, R0 ;  /* 0x0000000607008224 */ /* 0x000fe400078e0200 */
[----:B------:R-:W-:Y:S02]  /*4ad0*/  IMAD R75, R70, R2, R75 ;  /* 0x00000002464b7224 */ /* 0x000fe400078e024b */
[----:B------:R-:W-:Y:S02]  /*4ae0*/  @!P0 IMAD R5, R8, R72, R3 ;  /* 0x0000004808058224 */ /* 0x000fe400078e0203 */
[----:B------:R-:W-:Y:S04]  /*4af0*/  @!P0 IMAD.MOV.U32 R3, RZ, RZ, R0 ;  /* 0x000000ffff038224 */ /* 0x000fe800078e0000 */
[----:B------:R-:W-:Y:S02]  /*4b00*/  IMAD R77, R3, R74, R77 ;  /* 0x0000004a034d7224 */ /* 0x000fe400078e024d */
[----:B------:R-:W-:Y:S07]  /*4b10*/  IMAD R75, R5, R70, R75 ;  /* 0x00000046054b7224 */ /* 0x000fee00078e024b */
.L_x_79:
[----:B-1----:R-:W-:Y:S01]  /*4b20*/  @!P1 ISETP.NE.AND P0, PT, R10, 0x1, PT ;  /* 0x000000010a00980c */ /* 0x002fe20003f05270 */
[----:B------:R-:W-:Y:S01]  /*4b30*/  @!P1 IMAD.HI.U32 R0, R77, R12, RZ ;  /* 0x0000000c4d009227 */ /* 0x000fe200078e00ff */
[----:B------:R-:W-:Y:S01]  /*4b40*/  @!P1 ISETP.NE.AND P2, PT, R9, 0x1, PT ;  /* 0x000000010900980c */ /* 0x000fe20003f45270 */
[----:B------:R-:W-:Y:S01]  /*4b50*/  ULOP3.LUT UP0, URZ, UR48, 0x1b0, URZ, 0xc0, !UPT ;  /* 0x000001b030ff7892 */ /* 0x000fe2000f80c0ff */
[----:B------:R-:W-:Y:S01]  /*4b60*/  R2UR UR42, R21 ;  /* 0x00000000152a72ca */ /* 0x000fe200000e0000 */
[----:B------:R-:W-:Y:S01]  /*4b70*/  @!P1 IMAD.HI.U32 R3, R75, R11, RZ ;  /* 0x0000000b4b039227 */ /* 0x000fe200078e00ff */
[----:B------:R-:W-:Y:S02]  /*4b80*/  @!P1 SHF.R.U32.HI R0, RZ, R13, R0 ;  /* 0x0000000dff009219 */ /* 0x000fe40000011600 */
[----:B------:R-:W-:Y:S01]  /*4b90*/  R2UR UR41, R20 ;  /* 0x00000000142972ca */ /* 0x000fe200000e0000 */
[----:B------:R-:W-:Y:S01]  /*4ba0*/  VIADD R169, R169, 0x1 ;  /* 0x00000001a9a97836 */ /* 0x000fe20000000000 */
[----:B------:R-:W-:Y:S02]  /*4bb0*/  @!P1 SHF.R.U32.HI R2, RZ, R14, R3 ;  /* 0x0000000eff029219 */ /* 0x000fe40000011603 */
[----:B------:R-:W-:Y:S02]  /*4bc0*/  @!P1 SEL R3, R77, R0, !P2 ;  /* 0x000000004d039207 */ /* 0x000fe40005000000 */
[----:B------:R-:W-:Y:S02]  /*4bd0*/  @!P1 SEL R2, R75, R2, !P0 ;  /* 0x000000024b029207 */ /* 0x000fe40004000000 */
[----:B------:R-:W-:Y:S01]  /*4be0*/  @P4 SHF.R.U32.HI R158, RZ, 0x10, R17 ;  /* 0x00000010ff9e4819 */ /* 0x000fe20000011611 */
[----:B------:R-:W-:Y:S02]  /*4bf0*/  USHF.L.U32 UR42, UR42, 0x7, URZ ;  /* 0x000000072a2a7899 */ /* 0x000fe400080006ff */
[----:B------:R-:W-:Y:S02]  /*4c00*/  @!P1 IMAD.IADD R0, R2, 0x1, -R3 ;  /* 0x0000000102009824 */ /* 0x000fe400078e0a03 */
[----:B------:R-:W-:Y:S01]  /*4c10*/  @!P1 IMAD.IADD R2, R3, 0x1, -R2 ;  /* 0x0000000103029824 */ /* 0x000fe200078e0a02 */
[----:B------:R-:W-:Y:S01]  /*4c20*/  USHF.L.U32 UR41, UR41, 0x7, URZ ;  /* 0x0000000729297899 */ /* 0x000fe200080006ff */
[----:B------:R-:W-:Y:S02]  /*4c30*/  @!P1 IMAD R77, R0, R9, R77 ;  /* 0x00000009004d9224 */ /* 0x000fe400078e024d */
[----:B------:R-:W-:Y:S01]  /*4c40*/  @!P1 IMAD R75, R2, R10, R75 ;  /* 0x0000000a024b9224 */ /* 0x000fe200078e024b */
[----:B------:R-:W-:Y:S08]  /*4c50*/  BRA.U !UP0, `(.L_x_80) ;  /* 0x0000000108407547 */ /* 0x000ff0000b800000 */
[----:B------:R-:W1:Y:S01]  /*4c60*/  LDCU.64 UR8, c[0x4][0x80] ;  /* 0x01001000ff0877ac */ /* 0x000e620008000a00 */
[----:B------:R-:W-:Y:S01]  /*4c70*/  MOV R3, 0x0 ;  /* 0x0000000000037802 */ /* 0x000fe20000000f00 */
[----:B------:R-:W-:Y:S02]  /*4c80*/  HFMA2 R12, -RZ, RZ, 0, 5.9604644775390625e-08 ;  /* 0x00000001ff0c7431 */ /* 0x000fe400000001ff */
[----:B------:R-:W-:Y:S02]  /*4c90*/  IMAD.MOV.U32 R8, RZ, RZ, 0x70 ;  /* 0x00000070ff087424 */ /* 0x000fe400078e00ff */
[----:B------:R-:W-:Y:S01]  /*4ca0*/  IMAD.MOV.U32 R13, RZ, RZ, RZ ;  /* 0x000000ffff0d7224 */ /* 0x000fe200078e00ff */
[----:B------:R-:W2:Y:S01]  /*4cb0*/  LDCU.64 UR6, c[0x4][0x88] ;  /* 0x01001100ff0677ac */ /* 0x000ea20008000a00 */
[----:B------:R-:W3:Y:S01]  /*4cc0*/  LDC.64 R2, c[0x4][R3] ;  /* 0x0100000003027b82 */ /* 0x000ee20000000a00 */
[----:B------:R-:W4:Y:S01]  /*4cd0*/  LDCU.64 UR4, c[0x4][0x8] ;  /* 0x01000100ff0477ac */ /* 0x000f220008000a00 */
[----:B-1----:R-:W-:Y:S01]  /*4ce0*/  MOV R5, UR9 ;  /* 0x0000000900057c02 */ /* 0x002fe20008000f00 */
[----:B------:R-:W-:Y:S01]  /*4cf0*/  IMAD.U32 R4, RZ, RZ, UR8 ;  /* 0x00000008ff047e24 */ /* 0x000fe2000f8e00ff */
[----:B--2---:R-:W-:Y:S01]  /*4d00*/  MOV R7, UR7 ;  /* 0x0000000700077c02 */ /* 0x004fe20008000f00 */
[----:B------:R-:W-:Y:S01]  /*4d10*/  IMAD.U32 R6, RZ, RZ, UR6 ;  /* 0x00000006ff067e24 */ /* 0x000fe2000f8e00ff */
[----:B----4-:R-:W-:Y:S01]  /*4d20*/  MOV R11, UR5 ;  /* 0x00000005000b7c02 */ /* 0x010fe20008000f00 */
[----:B------:R-:W-:Y:S02]  /*4d30*/  IMAD.U32 R10, RZ, RZ, UR4 ;  /* 0x00000004ff0a7e24 */ /* 0x000fe4000f8e00ff */
[----:B------:R-:W-:Y:S07]  /*4d40*/  LEPC R20, `(.L_x_80) ;  /* 0x000000001014794e */ /* 0x000fee0000000000 */
[----:B---3-5:R-:W-:Y:S05]  /*4d50*/  CALL.ABS.NOINC R2 ;  /* 0x0000000002007343 */ /* 0x028fea0003c00000 */
.L_x_80:
[----:B------:R-:W-:Y:S01]  /*4d60*/  LOP3.LUT P0, RZ, R166, 0x1b0, RZ, 0xc0, !PT ;  /* 0x000001b0a6ff7812 */ /* 0x000fe2000780c0ff */
[----:B------:R-:W-:Y:S11]  /*4d70*/  BSSY.RECONVERGENT B6, `(.L_x_81) ;  /* 0x0000013000067945 */ /* 0x000ff60003800200 */
[----:B------:R-:W-:Y:S01]  /*4d80*/  @!UPT UIADD3 URZ, UPT, UPT, URZ, URZ, URZ ;  /* 0x000000fffffff290 */ /* 0x000fe2000fffe0ff */
[----:B------:R-:W-:Y:S05]  /*4d90*/  @!P0 BRA `(.L_x_82) ;  /* 0x0000000000408947 */ /* 0x000fea0003800000 */
        /* <DEDUP_REMOVED lines=16> */
.L_x_82:
[----:B------:R-:W-:Y:S05]  /*4ea0*/  BSYNC.RECONVERGENT B6 ;  /* 0x0000000000067941 */ /* 0x000fea0003800200 */
.L_x_81:
[----:B------:R-:W-:Y:S01]  /*4eb0*/  ISETP.NE.U32.AND P4, PT, R146, RZ, PT ;  /* 0x000000ff9200720c */ /* 0x000fe20003f85070 */
[----:B------:R-:W-:Y:S01]  /*4ec0*/  UISETP.NE.AND UP2, UPT, UR50, URZ, UPT ;  /* 0x000000ff3200728c */ /* 0x000fe2000bf45270 */
[----:B------:R-:W-:Y:S01]  /*4ed0*/  ISETP.NE.U32.AND P2, PT, RZ, UR38, PT ;  /* 0x00000026ff007c0c */ /* 0x000fe2000bf45070 */
[----:B------:R-:W-:Y:S01]  /*4ee0*/  UISETP.NE.U32.AND UP1, UPT, UR44, URZ, UPT ;  /* 0x000000ff2c00728c */ /* 0x000fe2000bf25070 */
[----:B------:R-:W-:Y:S01]  /*4ef0*/  ISETP.NE.AND.EX P4, PT, R147, RZ, PT, P4 ;  /* 0x000000ff9300720c */ /* 0x000fe20003f85340 */
[----:B------:R-:W-:Y:S01]  /*4f00*/  UPLOP3.LUT UP0, UPT, UPT, UPT, UPT, 0x40, 0x4 ;  /* 0x000000000004789c */ /* 0x000fe20003f0e870 */
[----:B------:R-:W-:Y:S01]  /*4f10*/  ISETP.NE.AND.EX P2, PT, RZ, UR39, PT, P2 ;  /* 0x00000027ff007c0c */ /* 0x000fe2000bf45320 */
[----:B------:R-:W-:Y:S01]  /*4f20*/  UISETP.NE.AND.EX UP1, UPT, UR45, URZ, UPT, UP1 ;  /* 0x000000ff2d00728c */ /* 0x000fe2000bf25310 */
[----:B------:R-:W-:Y:S04]  /*4f30*/  PLOP3.LUT P1, PT, PT, PT, UP2, 0x80, 0x8 ;  /* 0x000000000008781c */ /* 0x000fe80003f2f028 */
[----:B------:R-:W-:Y:S06]  /*4f40*/  @UP2 UPLOP3.LUT UP0, UPT, UPT, UPT, UP1, 0x80, 0x8 ;  /* 0x000000000008289c */ /* 0x000fec0003f0f010 */
[----:B------:R-:W-:Y:S01]  /*4f50*/  PLOP3.LUT P0, PT, PT, PT, UP0, 0x80, 0x8 ;  /* 0x000000000008781c */ /* 0x000fe20003f0f008 */
[----:B------:R-:W-:Y:S01]  /*4f60*/  @!UPT UIADD3 URZ, UPT, UPT, URZ, URZ, URZ ;  /* 0x000000fffffff290 */ /* 0x000fe2000fffe0ff */
[----:B------:R-:W-:Y:S11]  /*4f70*/  BRA.U !UP1, `(.L_x_83) ;  /* 0x0000000109387547 */ /* 0x000ff6000b800000 */
[----:B------:R-:W-:Y:S01]  /*4f80*/  UISETP.NE.U32.AND UP0, UPT, UR38, URZ, UPT ;  /* 0x000000ff2600728c */ /* 0x000fe2000bf05070 */
[----:B------:R-:W-:Y:S02]  /*4f90*/  HFMA2 R0, -RZ, RZ, 0, 5.9604644775390625e-08 ;  /* 0x00000001ff007431 */ /* 0x000fe400000001ff */
[----:B------:R-:W-:Y:S01]  /*4fa0*/  IMAD.MOV.U32 R151, RZ, RZ, 0x1 ;  /* 0x00000001ff977424 */ /* 0x000fe200078e00ff */
[----:B------:R-:W-:Y:S06]  /*4fb0*/  UISETP.NE.AND.EX UP0, UPT, UR39, URZ, UPT, UP0 ;  /* 0x000000ff2700728c */ /* 0x000fec000bf05300 */
[----:B------:R-:W-:Y:S05]  /*4fc0*/  PLOP3.LUT P3, PT, PT, PT, UP0, 0x80, 0x8 ;  /* 0x000000000008781c */ /* 0x000fea0003f6f008 */
[----:B------:R-:W1:Y:S01]  /*4fd0*/  @UP0 LDCU.64 UR6, c[0x0][0x888] ;  /* 0x00011100ff0607ac */ /* 0x000e620008000a00 */
[----:B------:R-:W-:Y:S07]  /*4fe0*/  @UP0 UIMAD UR4, UR36, UR44, URZ ;  /* 0x0000002c240402a4 */ /* 0x000fee000f8e02ff */
[----:B------:R-:W-:Y:S01]  /*4ff0*/  @!P3 PRMT R151, R0, 0x7610, R151 ;  /* 0x000076100097b816 */ /* 0x000fe20000000097 */
[----:B-1----:R-:W-:Y:S03]  /*5000*/  @UP0 UIMAD.WIDE UR6, UR4, 0x4, UR6 ;  /* 0x00000004040608a5 */ /* 0x002fe6000f8e0206 */
[----:B------:R-:W1:Y:S03]  /*5010*/  @!UP0 LDCU UR4, c[0x0][0x880] ;  /* 0x00011000ff0487ac */ /* 0x000e660008000800 */
[----:B------:R-:W-:Y:S01]  /*5020*/  IMAD.U32 R2, RZ, RZ, UR6 ;  /* 0x00000006ff027e24 */ /* 0x000fe2000f8e00ff */
[----:B------:R-:W-:Y:S05]  /*5030*/  MOV R3, UR7 ;  /* 0x0000000700037c02 */ /* 0x000fea0008000f00 */
[----:B-----5:R2:W5:Y:S02]  /*5040*/  @P3 LDG.E R82, desc[UR46][R2.64] ;  /* 0x0000002e02523981 */ /* 0x020564000c1e1900 */
[----:B-12---:R-:W-:Y:S02]  /*5050*/  @!P3 IMAD.U32 R82, RZ, RZ, UR4 ;  /* 0x00000004ff52be24 */ /* 0x006fe4000f8e00ff */
.L_x_83:
[----:B------:R-:W-:Y:S05]  /*5060*/  @!P4 BRA `(.L_x_84) ;  /* 0x000000000020c947 */ /* 0x000fea0003800000 */
[----:B------:R-:W-:Y:S04]  /*5070*/  ISETP.NE.U32.AND P3, PT, R144, RZ, PT ;  /* 0x000000ff9000720c */ /* 0x000fe80003f65070 */
[----:B------:R-:W-:Y:S11]  /*5080*/  ISETP.NE.AND.EX P3, PT, R145, RZ, PT, P3 ;  /* 0x000000ff9100720c */ /* 0x000ff60003f65330 */
[----:B------:R-:W-:Y:S02]  /*5090*/  @!UPT UIADD3 URZ, UPT, UPT, URZ, URZ, URZ ;  /* 0x000000fffffff290 */ /* 0x000fe4000fffe0ff */
[----:B------:R-:W1:Y:S01]  /*50a0*/  @P3 LDC.64 R2, c[0x0][0x8a8] ;  /* 0x00022a00ff023b82 */ /* 0x000e620000000a00 */
[----:B------:R-:W-:Y:S04]  /*50b0*/  @P3 IMAD R0, R146, UR36, RZ ;  /* 0x0000002492003c24 */ /* 0x000fe8000f8e02ff */
[----:B-1----:R-:W-:Y:S05]  /*50c0*/  @P3 IMAD.WIDE R2, R0, 0x4, R2 ;  /* 0x0000000400023825 */ /* 0x002fea00078e0202 */
[----:B-----5:R1:W5:Y:S02]  /*50d0*/  @P3 LDG.E R78, desc[UR46][R2.64] ;  /* 0x0000002e024e3981 */ /* 0x020364000c1e1900 */
[----:B-1----:R-:W2:Y:S02]  /*50e0*/  @!P3 LDC R78, c[0x0][0x8a0] ;  /* 0x00022800ff4ebb82 */ /* 0x002ea40000000800 */
.L_x_84:
[----:B-----5:R-:W-:Y:S01]  /*50f0*/  ISETP.NE.AND P4, PT, R82, RZ, PT ;  /* 0x000000ff5200720c */ /* 0x020fe20003f85270 */
[----:B------:R-:W-:Y:S01]  /*5100*/  BSSY B1, `(.L_x_85) ;  /* 0x0000048000017945 */ /* 0x000fe20003800000 */
[----:B------:R-:W-:Y:S01]  /*5110*/  SEL R7, RZ, 0xffffffff, P2 ;  /* 0xffffffffff077807 */ /* 0x000fe20001000000 */
[----:B------:R-:W-:Y:S01]  /*5120*/  IMAD.MOV.U32 R117, RZ, RZ, 0x1 ;  /* 0x00000001ff757424 */ /* 0x000fe200078e00ff */
[----:B------:R-:W-:Y:S01]  /*5130*/  LOP3.LUT P3, RZ, R151, 0xff, RZ, 0xc0, !PT ;  /* 0x000000ff97ff7812 */ /* 0x000fe2000786c0ff */
[----:B------:R-:W-:Y:S01]  /*5140*/  IMAD R80, R76, 0x80, R79 ;  /* 0x000000804c507824 */ /* 0x000fe200078e024f */
[----:B------:R-:W-:Y:S02]  /*5150*/  @P1 SEL R0, RZ, 0xffffffff, P4 ;  /* 0xffffffffff001807 */ /* 0x000fe40002000000 */
[----:B------:R-:W-:Y:S02]  /*5160*/  CS2R R98, SRZ ;  /* 0x0000000000627805 */ /* 0x000fe4000001ff00 */
[----:B------:R-:W-:Y:S02]  /*5170*/  LEA R3, R160, UR49, 0x3 ;  /* 0x00000031a0037c11 */ /* 0x000fe4000f8e18ff */
[----:B------:R-:W-:Y:S02]  /*5180*/  CS2R R96, SRZ ;  /* 0x0000000000607805 */ /* 0x000fe4000001ff00 */
[----:B------:R-:W-:Y:S02]  /*5190*/  @P0 SEL R0, R7, R0, !P3 ;  /* 0x0000000007000207 */ /* 0x000fe40005800000 */
[----:B------:R-:W-:Y:S02]  /*51a0*/  CS2R R94, SRZ ;  /* 0x00000000005e7805 */ /* 0x000fe4000001ff00 */
[----:B------:R-:W-:Y:S02]  /*51b0*/  LEA R116, R76, UR49, 0x3 ;  /* 0x000000314c747c11 */ /* 0x000fe4000f8e18ff */
[----:B------:R-:W-:Y:S02]  /*51c0*/  CS2R R92, SRZ ;  /* 0x00000000005c7805 */ /* 0x000fe4000001ff00 */
[----:B------:R-:W-:Y:S02]  /*51d0*/  @P1 LOP3.LUT R0, R0, 0x1, RZ, 0xc0, !PT ;  /* 0x0000000100001812 */ /* 0x000fe400078ec0ff */
[----:B------:R-:W-:Y:S02]  /*51e0*/  CS2R R90, SRZ ;  /* 0x00000000005a7805 */ /* 0x000fe4000001ff00 */
[----:B------:R-:W-:Y:S02]  /*51f0*/  SHF.L.U32 R5, R162, 0x1f, RZ ;  /* 0x0000001fa2057819 */ /* 0x000fe400000006ff */
[----:B------:R-:W-:Y:S02]  /*5200*/  CS2R R88, SRZ ;  /* 0x0000000000587805 */ /* 0x000fe4000001ff00 */
[----:B------:R-:W-:Y:S02]  /*5210*/  ISETP.NE.U32.OR P6, PT, R0, 0x1, !P1 ;  /* 0x000000010000780c */ /* 0x000fe40004fc5470 */
[----:B------:R-:W-:Y:S02]  /*5220*/  CS2R R102, SRZ ;  /* 0x0000000000667805 */ /* 0x000fe4000001ff00 */
[----:B------:R-:W-:Y:S02]  /*5230*/  PLOP3.LUT P2, PT, PT, PT, UP1, 0x80, 0x8 ;  /* 0x000000000008781c */ /* 0x000fe40003f4f018 */
[----:B------:R-:W-:Y:S02]  /*5240*/  CS2R R100, SRZ ;  /* 0x0000000000647805 */ /* 0x000fe4000001ff00 */
[----:B------:R-:W-:Y:S02]  /*5250*/  SEL R0, RZ, 0xffffffff, P4 ;  /* 0xffffffffff007807 */ /* 0x000fe40002000000 */
[----:B------:R-:W-:Y:S03]  /*5260*/  P2R R104, PR, RZ, 0x40 ;  /* 0x00000040ff687803 */ /* 0x000fe60000000000 */
[----:B------:R-:W-:Y:S04]  /*5270*/  @P6 SHF.L.U32 R2, R159, 0x1f, RZ ;  /* 0x0000001f9f026819 */ /* 0x000fe800000006ff */
[----:B------:R-:W-:Y:S01]  /*5280*/  @P2 SEL R0, R7, R0, !P3 ;  /* 0x0000000007002207 */ /* 0x000fe20005800000 */
[----:B------:R-:W1:Y:S03]  /*5290*/  @P6 SYNCS.PHASECHK.TRANS64.TRYWAIT P1, [R3+URZ+0x30], R2 ;  /* 0x00003002030065a7 */ /* 0x000e6600080211ff */
[----:B------:R-:W-:Y:S04]  /*52a0*/  LOP3.LUT R0, R0, 0x1, RZ, 0xc0, !PT ;  /* 0x0000000100007812 */ /* 0x000fe800078ec0ff */
[----:B------:R-:W-:Y:S04]  /*52b0*/  ISETP.NE.U32.AND P5, PT, R0, 0x1, PT ;  /* 0x000000010000780c */ /* 0x000fe80003fa5070 */
[----:B------:R-:W-:Y:S01]  /*52c0*/  P2R R118, PR, RZ, 0x20 ;  /* 0x00000020ff767803 */ /* 0x000fe20000000000 */
[----:B------:R3:W4:Y:S01]  /*52d0*/  SYNCS.PHASECHK.TRANS64.TRYWAIT P0, [R116+URZ+0x80], R5 ;  /* 0x00008005740075a7 */ /* 0x00072200080011ff */
[----:B-1----:R-:W-:Y:S01]  /*52e0*/  @P6 SEL R117, RZ, 0x1, !P1 ;  /* 0x00000001ff756807 */ /* 0x002fe20004800000 */
[----:B---3--:R-:W-:Y:S06]  /*52f0*/  @!P6 BRA `(.L_x_86) ;  /* 0x0000000000a0e947 */ /* 0x008fec0003800000 */
[----:B------:R-:W-:Y:S01]  /*5300*/  @P5 IMAD R7, R160, 0x2000, R153 ;  /* 0x00002000a0075824 */ /* 0x000fe200078e0299 */
[----:B------:R-:W-:Y:S01]  /*5310*/  ISETP.NE.AND P1, PT, R117, RZ, PT ;  /* 0x000000ff7500720c */ /* 0x000fe20003f25270 */
[----:B------:R-:W-:Y:S01]  /*5320*/  BSSY B0, `(.L_x_87) ;  /* 0x0000011000007945 */ /* 0x000fe20003800000 */
[----:B------:R-:W-:Y:S01]  /*5330*/  CS2R R102, SRZ ;  /* 0x0000000000667805 */ /* 0x000fe2000001ff00 */
[----:B------:R-:W-:Y:S01]  /*5340*/  @P5 VIADD R2, R7, UR49 ;  /* 0x0000003107025c36 */ /* 0x000fe20008000000 */
[----:B------:R-:W-:Y:S02]  /*5350*/  CS2R R100, SRZ ;  /* 0x0000000000647805 */ /* 0x000fe4000001ff00 */
[----:B------:R-:W-:Y:S02]  /*5360*/  CS2R R90, SRZ ;  /* 0x00000000005a7805 */ /* 0x000fe4000001ff00 */
[----:B------:R-:W-:Y:S01]  /*5370*/  CS2R R88, SRZ ;  /* 0x0000000000587805 */ /* 0x000fe2000001ff00 */
[--C-:B------:R-:W-:Y:S01]  /*5380*/  @P5 IMAD.IADD R6, R165, 0x1, R2.reuse ;  /* 0x00000001a5065824 */ /* 0x100fe200078e0202 */
[----:B------:R-:W-:Y:S01]  /*5390*/  CS2R R94, SRZ ;  /* 0x00000000005e7805 */ /* 0x000fe2000001ff00 */
[--C-:B------:R-:W-:Y:S01]  /*53a0*/  @P5 IMAD.IADD R4, R164, 0x1, R2.reuse ;  /* 0x00000001a4045824 */ /* 0x100fe200078e0202 */
[----:B------:R-:W-:Y:S01]  /*53b0*/  CS2R R92, SRZ ;  /* 0x00000000005c7805 */ /* 0x000fe2000001ff00 */
[----:B------:R-:W-:Y:S01]  /*53c0*/  @P5 IMAD R2, R163, 0x10, R2 ;  /* 0x00000010a3025824 */ /* 0x000fe200078e0202 */
[----:B------:R-:W-:Y:S02]  /*53d0*/  CS2R R98, SRZ ;  /* 0x0000000000627805 */ /* 0x000fe4000001ff00 */
[----:B------:R-:W-:Y:S01]  /*53e0*/  CS2R R96, SRZ ;  /* 0x0000000000607805 */ /* 0x000fe2000001ff00 */
[----:B------:R-:W-:Y:S06]  /*53f0*/  @P1 BRA `(.L_x_88) ;  /* 0x00000000000c1947 */ /* 0x000fec0003800000 */
[----:B------:R-:W-:Y:S04]  /*5400*/  SHF.L.U32 R0, R159, 0x1f, RZ ;  /* 0x0000001f9f007819 */ /* 0x000fe800000006ff */
[----:B------:R-:W1:Y:S02]  /*5410*/  SYNCS.PHASECHK.TRANS64.TRYWAIT P1, [R3+URZ+0x30], R0 ;  /* 0x00003000030075a7 */ /* 0x000e6400080211ff */
[----:B-1----:R-:W-:Y:S05]  /*5420*/  @!P1 BRA `(.L_x_89) ;  /* 0x00000034003c9947 */ /* 0x002fea0003800000 */
.L_x_88:
[----:B------:R-:W-:Y:S05]  /*5430*/  BSYNC B0 ;  /* 0x0000000000007941 */ /* 0x000fea0003800000 */
.L_x_87:
[----:B------:R-:W-:Y:S01]  /*5440*/  ISETP.NE.AND P1, PT, R118, RZ, PT ;  /* 0x000000ff7600720c */ /* 0x000fe20003f25270 */
[----:B-1----:R-:W-:Y:S02]  /*5450*/  VIADD R3, R3, 0x40 ;  /* 0x0000004003037836 */ /* 0x002fe40000000000 */
[----:B------:R-:W-:Y:S02]  /*5460*/  IMAD.U32 R0, RZ, RZ, UR37 ;  /* 0x00000025ff007e24 */ /* 0x000fe4000f8e00ff */
[----:B------:R-:W-:Y:S03]  /*5470*/  VIADD R160, R160, 0x1 ;  /* 0x00000001a0a07836 */ /* 0x000fe60000000000 */
[----:B------:R-:W-:Y:S05]  /*5480*/  PRMT R0, R0, 0x654, R3 ;  /* 0x0000065400007816 */ /* 0x000fea0000000003 */
[----:B------:R1:W3:Y:S04]  /*5490*/  @P1 LDS.128 R100, [R7+UR49+0x200] ;  /* 0x0002003107641984 */ /* 0x0002e80008000c00 */
[----:B------:R1:W1:Y:S04]  /*54a0*/  @P1 LDS.128 R88, [R6+0x200] ;  /* 0x0002000006581984 */ /* 0x0002680000000c00 */
[----:B------:R1:W1:Y:S04]  /*54b0*/  @P1 LDS.128 R92, [R4+0x200] ;  /* 0x00020000045c1984 */ /* 0x0002680000000c00 */
[----:B------:R1:W1:Y:S01]  /*54c0*/  @P1 LDS.128 R96, [R2+0x200] ;  /* 0x0002000002601984 */ /* 0x0002620000000c00 */
[C---:B------:R-:W-:Y:S01]  /*54d0*/  ISETP.NE.AND P1, PT, R160.reuse, 0x2, PT ;  /* 0x00000002a000780c */ /* 0x040fe20003f25270 */
[----:B------:R-:W-:Y:S01]  /*54e0*/  @!PT LDS RZ, [RZ] ;  /* 0x00000000fffff984 */ /* 0x000fe20000000800 */
[----:B------:R-:W-:Y:S01]  /*54f0*/  @!PT LDS RZ, [RZ] ;  /* 0x00000000fffff984 */ /* 0x000fe20000000800 */
[----:B------:R-:W-:Y:S01]  /*5500*/  @!PT LDS RZ, [RZ] ;  /* 0x00000000fffff984 */ /* 0x000fe20000000800 */
[----:B------:R-:W-:Y:S01]  /*5510*/  @!PT LDS RZ, [RZ] ;  /* 0x00000000fffff984 */ /* 0x000fe20000000800 */
[----:B------:R5:W-:Y:S06]  /*5520*/  MEMBAR.ALL.CTA ;  /* 0x0000000000007992 */ /* 0x000bec0000008000 */
[----:B-----5:R-:W5:Y:S01]  /*5530*/  FENCE.VIEW.ASYNC.S ;  /* 0x00000000000073c6 */ /* 0x020f620000000000 */
[----:B------:R-:W-:Y:S01]  /*5540*/  SEL R160, R160, RZ, P1 ;  /* 0x000000ffa0a07207 */ /* 0x000fe20000800000 */
[----:B-----5:R5:W-:Y:S02]  /*5550*/  SYNCS.ARRIVE.TRANS64.RED.A1T0 RZ, [R0+URZ], RZ ;  /* 0x000000ff00ff79a7 */ /* 0x020be400081004ff */
[----:B-----5:R-:W-:Y:S04]  /*5560*/  SEL R0, RZ, 0x1, P1 ;  /* 0x00000001ff007807 */ /* 0x020fe80000800000 */
[----:B---3--:R-:W-:Y:S02]  /*5570*/  LOP3.LUT R159, R159, R0, RZ, 0x3c, !PT ;  /* 0x000000009f9f7212 */ /* 0x008fe400078e3cff */
.L_x_86:
[----:B------:R-:W-:Y:S05]  /*5580*/  BSYNC B1 ;  /* 0x0000000000017941 */ /* 0x000fea0003800000 */
.L_x_85:
[----:B------:R-:W-:Y:S04]  /*5590*/  SHF.R.U32.HI R3, RZ, 0x15, R80 ;  /* 0x00000015ff037819 */ /* 0x000fe80000011650 */
[----:B------:R-:W-:Y:S01]  /*55a0*/  LOP3.LUT P1, RZ, R3, 0x3, R154, 0x48, !PT ;  /* 0x0000000303ff7812 */ /* 0x000fe2000782489a */
[----:B------:R-:W-:Y:S01]  /*55b0*/  @!UPT UIADD3 URZ, UPT, UPT, URZ, URZ, URZ ;  /* 0x000000fffffff290 */ /* 0x000fe2000fffe0ff */
[----:B----4-:R-:W-:Y:S11]  /*55c0*/  @P0 BRA `(.L_x_90) ;  /* 0x0000000000080947 */ /* 0x010ff60003800000 */
[----:B------:R-:W3:Y:S02]  /*55d0*/  SYNCS.PHASECHK.TRANS64.TRYWAIT P0, [R116+URZ+0x80], R5 ;  /* 0x00008005740075a7 */ /* 0x000ee400080011ff */
[----:B---3--:R-:W-:Y:S05]  /*55e0*/  @!P0 BRA `(.L_x_91) ;  /* 0x0000003000e08947 */ /* 0x008fea0003800000 */
.L_x_90:
[----:B------:R-:W-:Y:S05]  /*55f0*/  @!P1 BRA `(.L_x_92) ;  /* 0x0000000000409947 */ /* 0x000fea0003800000 */
[----:B------:R-:W3:Y:S01]  /*5600*/  LDCU.64 UR8, c[0x4][0x70] ;  /* 0x01000e00ff0877ac */ /* 0x000ee20008000a00 */
[----:B------:R-:W-:Y:S01]  /*5610*/  MOV R3, 0x0 ;  /* 0x0000000000037802 */ /* 0x000fe20000000f00 */
[----:B------:R-:W-:Y:S02]  /*5620*/  HFMA2 R12, -RZ, RZ, 0, 5.9604644775390625e-08 ;  /* 0x00000001ff0c7431 */ /* 0x000fe400000001ff */
[----:B------:R-:W-:Y:S02]  /*5630*/  IMAD.MOV.U32 R8, RZ, RZ, 0x192 ;  /* 0x00000192ff087424 */ /* 0x000fe400078e00ff */
[----:B------:R-:W-:Y:S01]  /*5640*/  IMAD.MOV.U32 R13, RZ, RZ, RZ ;  /* 0x000000ffff0d7224 */ /* 0x000fe200078e00ff */
[----:B------:R-:W4:Y:S01]  /*5650*/  LDCU.64 UR6, c[0x4][0x78] ;  /* 0x01000f00ff0677ac */ /* 0x000f220008000a00 */
[----:B-1----:R-:W1:Y:S01]  /*5660*/  LDC.64 R2, c[0x4][R3] ;  /* 0x0100000003027b82 */ /* 0x002e620000000a00 */
[----:B------:R-:W5:Y:S01]  /*5670*/  LDCU.64 UR4, c[0x4][0x10] ;  /* 0x01000200ff0477ac */ /* 0x000f620008000a00 */
[----:B---3--:R-:W-:Y:S01]  /*5680*/  MOV R5, UR9 ;  /* 0x0000000900057c02 */ /* 0x008fe20008000f00 */
[----:B------:R-:W-:Y:S01]  /*5690*/  IMAD.U32 R4, RZ, RZ, UR8 ;  /* 0x00000008ff047e24 */ /* 0x000fe2000f8e00ff */
[----:B----4-:R-:W-:Y:S01]  /*56a0*/  MOV R7, UR7 ;  /* 0x0000000700077c02 */ /* 0x010fe20008000f00 */
[----:B------:R-:W-:Y:S01]  /*56b0*/  IMAD.U32 R6, RZ, RZ, UR6 ;  /* 0x00000006ff067e24 */ /* 0x000fe2000f8e00ff */
[----:B-----5:R-:W-:Y:S01]  /*56c0*/  MOV R11, UR5 ;  /* 0x00000005000b7c02 */ /* 0x020fe20008000f00 */
[----:B------:R-:W-:Y:S02]  /*56d0*/  IMAD.U32 R10, RZ, RZ, UR4 ;  /* 0x00000004ff0a7e24 */ /* 0x000fe4000f8e00ff */
[----:B------:R-:W-:Y:S07]  /*56e0*/  LEPC R20, `(.L_x_92) ;  /* 0x000000001014794e */ /* 0x000fee0000000000 */
[----:B-12---:R-:W-:Y:S05]  /*56f0*/  CALL.ABS.NOINC R2 ;  /* 0x0000000002007343 */ /* 0x006fea0003c00000 */
.L_x_92:
[----:B------:R-:W-:Y:S01]  /*5700*/  SHF.L.U32 R83, R100, 0x10, RZ ;  /* 0x0000001064537819 */ /* 0x000fe200000006ff */
[----:B------:R-:W-:Y:S05]  /*5710*/  WARPSYNC.ALL ;  /* 0x0000000000007948 */ /* 0x000fea0003800000 */
[----:B------:R-:W-:Y:S01]  /*5720*/  R2UR UR4, R80 ;  /* 0x00000000500472ca */ /* 0x000fe200000e0000 */
[----:B------:R-:W-:Y:S01]  /*5730*/  BSSY.RECONVERGENT B0, `(.L_x_93) ;  /* 0x0000121000007945 */ /* 0x000fe20003800200 */
[----:B------:R-:W-:Y:S02]  /*5740*/  ISETP.NE.AND P6, PT, R104, RZ, PT ;  /* 0x000000ff6800720c */ /* 0x000fe40003fc5270 */
[----:B------:R-:W-:Y:S02]  /*5750*/  IADD3 R119, PT, PT, R153, UR49, RZ ;  /* 0x0000003199777c10 */ /* 0x000fe4000fffe0ff */
[----:B------:R-:W-:Y:S02]  /*5760*/  SHF.L.U32 R124, R163, 0x4, RZ ;  /* 0x00000004a37c7819 */ /* 0x000fe400000006ff */
[-C--:B------:R-:W-:Y:S02]  /*5770*/  IADD3 R172, PT, PT, R165, R119.reuse, RZ ;  /* 0x00000077a5ac7210 */ /* 0x080fe40007ffe0ff */
[----:B------:R-:W-:Y:S02]  /*5780*/  IADD3 R171, PT, PT, R164, R119, RZ ;  /* 0x00000077a4ab7210 */ /* 0x000fe40007ffe0ff */
[----:B------:R-:W-:Y:S01]  /*5790*/  IADD3 R170, PT, PT, R119, R124, RZ ;  /* 0x0000007c77aa7210 */ /* 0x000fe20007ffe0ff */
[----:B-1-3--:R-:W2:Y:S01]  /*57a0*/  LDTM.x64 R4, tmem[UR4] ;  /* 0x00000004000479ee */ /* 0x00aea20008340000 */
[C---:B------:R-:W-:Y:S02]  /*57b0*/  PRMT R81, R100.reuse, 0x8880, RZ ;  /* 0x0000888064517816 */ /* 0x040fe400000000ff */
[----:B------:R-:W-:Y:S02]  /*57c0*/  SHF.R.S32.HI R83, RZ, 0x18, R83 ;  /* 0x00000018ff537819 */ /* 0x000fe40000011453 */
[----:B------:R-:W-:Y:S02]  /*57d0*/  SHF.R.S32.HI R86, RZ, 0x18, R101 ;  /* 0x00000018ff567819 */ /* 0x000fe40000011465 */
[----:B------:R-:W-:Y:S02]  /*57e0*/  SHF.L.U32 R84, R100, 0x8, RZ ;  /* 0x0000000864547819 */ /* 0x000fe400000006ff */
[----:B------:R-:W-:Y:S02]  /*57f0*/  SHF.L.U32 R85, R101, 0x8, RZ ;  /* 0x0000000865557819 */ /* 0x000fe400000006ff */
[----:B------:R-:W-:Y:S02]  /*5800*/  SHF.R.S32.HI R84, RZ, 0x18, R84 ;  /* 0x00000018ff547819 */ /* 0x000fe40000011454 */
[----:B------:R-:W-:Y:S02]  /*5810*/  SHF.R.S32.HI R85, RZ, 0x18, R85 ;  /* 0x00000018ff557819 */ /* 0x000fe40000011455 */
[----:B------:R-:W-:Y:S02]  /*5820*/  SHF.L.U32 R87, R98, 0x8, RZ ;  /* 0x0000000862577819 */ /* 0x000fe400000006ff */
[----:B------:R-:W-:Y:S02]  /*5830*/  ISETP.NE.AND P0, PT, R167, RZ, PT ;  /* 0x000000ffa700720c */ /* 0x000fe40003f05270 */
[----:B------:R-:W-:Y:S02]  /*5840*/  SHF.R.S32.HI R87, RZ, 0x18, R87 ;  /* 0x00000018ff577819 */ /* 0x000fe40000011457 */
[----:B------:R-:W-:Y:S02]  /*5850*/  LEA R125, R160, UR49, 0x3 ;  /* 0x00000031a07d7c11 */ /* 0x000fe4000f8e18ff */
[----:B------:R-:W-:Y:S01]  /*5860*/  @P6 SHF.L.U32 R126, R159, 0x1f, RZ ;  /* 0x0000001f9f7e6819 */ /* 0x000fe200000006ff */
[C---:B--2---:R-:W-:Y:S02]  /*5870*/  IMAD R0, R78.reuse, R4, RZ ;  /* 0x000000044e007224 */ /* 0x044fe400078e02ff */
[C---:B------:R-:W-:Y:S02]  /*5880*/  IMAD R2, R78.reuse, R5, RZ ;  /* 0x000000054e027224 */ /* 0x040fe400078e02ff */
[----:B------:R-:W-:Y:S02]  /*5890*/  IMAD R3, R78, R6, RZ ;  /* 0x000000064e037224 */ /* 0x000fe400078e02ff */
[-C--:B------:R-:W-:Y:S01]  /*58a0*/  IMAD R0, R81, R82.reuse, R0 ;  /* 0x0000005251007224 */ /* 0x080fe200078e0200 */
[----:B------:R-:W-:Y:S01]  /*58b0*/  SHF.R.S32.HI R81, RZ, 0x18, R100 ;  /* 0x00000018ff517819 */ /* 0x000fe20000011464 */
[-C--:B------:R-:W-:Y:S01]  /*58c0*/  IMAD R2, R83, R82.reuse, R2 ;  /* 0x0000005253027224 */ /* 0x080fe200078e0202 */
[C---:B------:R-:W-:Y:S01]  /*58d0*/  PRMT R83, R101.reuse, 0x8880, RZ ;  /* 0x0000888065537816 */ /* 0x040fe200000000ff */
[----:B------:R-:W-:Y:S01]  /*58e0*/  IMAD R3, R84, R82, R3 ;  /* 0x0000005254037224 */ /* 0x000fe200078e0203 */
[----:B------:R-:W-:Y:S01]  /*58f0*/  SHF.L.U32 R84, R101, 0x10, RZ ;  /* 0x0000001065547819 */ /* 0x000fe200000006ff */
[C---:B------:R-:W-:Y:S02]  /*5900*/  IMAD R7, R78.reuse, R7, RZ ;  /* 0x000000074e077224 */ /* 0x040fe400078e02ff */
[C---:B------:R-:W-:Y:S01]  /*5910*/  IMAD R4, R78.reuse, R8, RZ ;  /* 0x000000084e047224 */ /* 0x040fe200078e02ff */
[----:B------:R-:W-:Y:S01]  /*5920*/  SHF.R.S32.HI R84, RZ, 0x18, R84 ;  /* 0x00000018ff547819 */ /* 0x000fe20000011454 */
[----:B------:R-:W-:Y:S02]  /*5930*/  IMAD R5, R78, R9, RZ ;  /* 0x000000094e057224 */ /* 0x000fe400078e02ff */
[----:B------:R-:W-:Y:S01]  /*5940*/  IMAD R7, R81, R82, R7 ;  /* 0x0000005251077224 */ /* 0x000fe200078e0207 */
[----:B------:R-:W-:Y:S01]  /*5950*/  PRMT R81, R102, 0x8880, RZ ;  /* 0x0000888066517816 */ /* 0x000fe200000000ff */
[----:B------:R-:W-:Y:S02]  /*5960*/  IMAD R6, R78, R10, RZ ;  /* 0x0000000a4e067224 */ /* 0x000fe400078e02ff */
[-C--:B------:R-:W-:Y:S01]  /*5970*/  IMAD R4, R83, R82.reuse, R4 ;  /* 0x0000005253047224 */ /* 0x080fe200078e0204 */
[----:B------:R-:W-:Y:S01]  /*5980*/  I2IP.S8.S32.SAT R105, R7, R3, RZ ;  /* 0x0000000307697239 */ /* 0x000fe200000014ff */
[----:B------:R-:W-:Y:S01]  /*5990*/  IMAD R5, R84, R82, R5 ;  /* 0x0000005254057224 */ /* 0x000fe200078e0205 */
[----:B------:R-:W-:Y:S01]  /*59a0*/  SHF.L.U32 R83, R102, 0x10, RZ ;  /* 0x0000001066537819 */ /* 0x000fe200000006ff */
[----:B------:R-:W-:Y:S01]  /*59b0*/  IMAD R11, R78, R11, RZ ;  /* 0x0000000b4e0b7224 */ /* 0x000fe200078e02ff */
[----:B------:R-:W-:Y:S01]  /*59c0*/  I2IP.S8.S32.SAT R104, R2, R0, R105 ;  /* 0x0000000002687239 */ /* 0x000fe20000001469 */
[----:B------:R-:W-:Y:S01]  /*59d0*/  IMAD R6, R85, R82, R6 ;  /* 0x0000005255067224 */ /* 0x000fe200078e0206 */
[----:B------:R-:W-:Y:S01]  /*59e0*/  SHF.R.S32.HI R83, RZ, 0x18, R83 ;  /* 0x00000018ff537819 */ /* 0x000fe20000011453 */
[----:B------:R-:W-:Y:S01]  /*59f0*/  IMAD R8, R78, R12, RZ ;  /* 0x0000000c4e087224 */ /* 0x000fe200078e02ff */
[----:B------:R-:W-:Y:S01]  /*5a00*/  SHF.L.U32 R85, R102, 0x8, RZ ;  /* 0x0000000866557819 */ /* 0x000fe200000006ff */
[----:B------:R-:W-:Y:S02]  /*5a10*/  IMAD R9, R78, R13, RZ ;  /* 0x0000000d4e097224 */ /* 0x000fe400078e02ff */
[----:B------:R-:W-:Y:S01]  /*5a20*/  IMAD R11, R86, R82, R11 ;  /* 0x00000052560b7224 */ /* 0x000fe200078e020b */
[----:B------:R-:W-:Y:S01]  /*5a30*/  SHF.R.S32.HI R85, RZ, 0x18, R85 ;  /* 0x00000018ff557819 */ /* 0x000fe20000011455 */
[C---:B------:R-:W-:Y:S01]  /*5a40*/  IMAD R10, R78.reuse, R14, RZ ;  /* 0x0000000e4e0a7224 */ /* 0x040fe200078e02ff */
[----:B------:R-:W-:Y:S01]  /*5a50*/  SHF.R.S32.HI R86, RZ, 0x18, R103 ;  /* 0x00000018ff567819 */ /* 0x000fe20000011467 */
[----:B------:R-:W-:Y:S01]  /*5a60*/  IMAD R8, R81, R82, R8 ;  /* 0x0000005251087224 */ /* 0x000fe200078e0208 */
[----:B------:R-:W-:Y:S01]  /*5a70*/  I2IP.S8.S32.SAT R106, R11, R6, RZ ;  /* 0x000000060b6a7239 */ /* 0x000fe200000014ff */
[----:B------:R-:W-:Y:S01]  /*5a80*/  IMAD R9, R83, R82, R9 ;  /* 0x0000005253097224 */ /* 0x000fe200078e0209 */
[C---:B------:R-:W-:Y:S01]  /*5a90*/  PRMT R83, R103.reuse, 0x8880, RZ ;  /* 0x0000888067537816 */ /* 0x040fe200000000ff */
[----:B------:R-:W-:Y:S01]  /*5aa0*/  IMAD.U32 R84, R103, 0x10000, RZ ;  /* 0x0001000067547824 */ /* 0x000fe200078e00ff */
[----:B------:R-:W-:Y:S01]  /*5ab0*/  I2IP.S8.S32.SAT R105, R5, R4, R106 ;  /* 0x0000000405697239 */ /* 0x000fe2000000146a */
[C---:B------:R-:W-:Y:S01]  /*5ac0*/  IMAD R15, R78.reuse, R15, RZ ;  /* 0x0000000f4e0f7224 */ /* 0x040fe200078e02ff */
[----:B------:R-:W-:Y:S01]  /*5ad0*/  SHF.R.S32.HI R81, RZ, 0x18, R102 ;  /* 0x00000018ff517819 */ /* 0x000fe20000011466 */
[----:B------:R-:W-:Y:S01]  /*5ae0*/  IMAD R10, R85, R82, R10 ;  /* 0x00000052550a7224 */ /* 0x000fe200078e020a */
[----:B------:R-:W-:Y:S01]  /*5af0*/  SHF.R.S32.HI R84, RZ, 0x18, R84 ;  /* 0x00000018ff547819 */ /* 0x000fe20000011454 */
[C---:B------:R-:W-:Y:S01]  /*5b00*/  IMAD R12, R78.reuse, R16, RZ ;  /* 0x000000104e0c7224 */ /* 0x040fe200078e02ff */
[----:B------:R-:W-:Y:S01]  /*5b10*/  SHF.L.U32 R85, R103, 0x8, RZ ;  /* 0x0000000867557819 */ /* 0x000fe200000006ff */
[----:B------:R-:W-:Y:S02]  /*5b20*/  IMAD R13, R78, R17, RZ ;  /* 0x000000114e0d7224 */ /* 0x000fe400078e02ff */
[----:B------:R-:W-:Y:S01]  /*5b30*/  IMAD R15, R81, R82, R15 ;  /* 0x00000052510f7224 */ /* 0x000fe200078e020f */
[----:B------:R-:W-:Y:S01]  /*5b40*/  PRMT R81, R88, 0x8880, RZ ;  /* 0x0000888058517816 */ /* 0x000fe200000000ff */
[----:B------:R-:W-:Y:S01]  /*5b50*/  IMAD R14, R78, R18, RZ ;  /* 0x000000124e0e7224 */ /* 0x000fe200078e02ff */
[----:B------:R-:W-:Y:S01]  /*5b60*/  SHF.R.S32.HI R85, RZ, 0x18, R85 ;  /* 0x00000018ff557819 */ /* 0x000fe20000011455 */
[----:B------:R-:W-:Y:S01]  /*5b70*/  IMAD R12, R83, R82, R12 ;  /* 0x00000052530c7224 */ /* 0x000fe200078e020c */
[----:B------:R-:W-:Y:S01]  /*5b80*/  I2IP.S8.S32.SAT R106, R15, R10, RZ ;  /* 0x0000000a0f6a7239 */ /* 0x000fe200000014ff */
[----:B------:R-:W-:Y:S01]  /*5b90*/  IMAD R13, R84, R82, R13 ;  /* 0x00000052540d7224 */ /* 0x000fe200078e020d */
[----:B------:R-:W-:Y:S01]  /*5ba0*/  SHF.L.U32 R83, R88, 0x10, RZ ;  /* 0x0000001058537819 */ /* 0x000fe200000006ff */
[C---:B------:R-:W-:Y:S01]  /*5bb0*/  IMAD R19, R78.reuse, R19, RZ ;  /* 0x000000134e137224 */ /* 0x040fe200078e02ff */
[----:B------:R-:W-:Y:S01]  /*5bc0*/  I2IP.S8.S32.SAT R106, R9, R8, R106 ;  /* 0x00000008096a7239 */ /* 0x000fe2000000146a */
[----:B------:R-:W-:Y:S01]  /*5bd0*/  IMAD R14, R85, R82, R14 ;  /* 0x00000052550e7224 */ /* 0x000fe200078e020e */
[----:B------:R-:W-:Y:S01]  /*5be0*/  SHF.R.S32.HI R83, RZ, 0x18, R83 ;  /* 0x00000018ff537819 */ /* 0x000fe20000011453 */
[C---:B------:R-:W-:Y:S01]  /*5bf0*/  IMAD R16, R78.reuse, R20, RZ ;  /* 0x000000144e107224 */ /* 0x040fe200078e02ff */
[----:B------:R-:W-:Y:S01]  /*5c00*/  SHF.L.U32 R84, R89, 0x10, RZ ;  /* 0x0000001059547819 */ /* 0x000fe200000006ff */
[----:B------:R-:W-:Y:S01]  /*5c10*/  IMAD R17, R78, R21, RZ ;  /* 0x000000154e117224 */ /* 0x000fe200078e02ff */
[----:B------:R-:W-:Y:S01]  /*5c20*/  SHF.L.U32 R85, R88, 0x8, RZ ;  /* 0x0000000858557819 */ /* 0x000fe200000006ff */
[----:B------:R-:W-:Y:S01]  /*5c30*/  IMAD R19, R86, R82, R19 ;  /* 0x0000005256137224 */ /* 0x000fe200078e0213 */
[----:B------:R-:W-:Y:S01]  /*5c40*/  SHF.R.S32.HI R84, RZ, 0x18, R84 ;  /* 0x00000018ff547819 */ /* 0x000fe20000011454 */
[C---:B------:R-:W-:Y:S01]  /*5c50*/  IMAD R18, R78.reuse, R22, RZ ;  /* 0x000000164e127224 */ /* 0x040fe200078e02ff */
[----:B------:R-:W-:Y:S01]  /*5c60*/  SHF.R.S32.HI R85, RZ, 0x18, R85 ;  /* 0x00000018ff557819 */ /* 0x000fe20000011455 */
[----:B------:R-:W-:Y:S01]  /*5c70*/  IMAD R16, R81, R82, R16 ;  /* 0x0000005251107224 */ /* 0x000fe200078e0210 */
[----:B------:R-:W-:Y:S01]  /*5c80*/  I2IP.S8.S32.SAT R107, R19, R14, RZ ;  /* 0x0000000e136b7239 */ /* 0x000fe200000014ff */
[-C--:B------:R-:W-:Y:S01]  /*5c90*/  IMAD R17, R83, R82.reuse, R17 ;  /* 0x0000005253117224 */ /* 0x080fe200078e0211 */
[----:B------:R-:W-:Y:S01]  /*5ca0*/  PRMT R83, R89, 0x8880, RZ ;  /* 0x0000888059537816 */ /* 0x000fe200000000ff */
[C---:B------:R-:W-:Y:S01]  /*5cb0*/  IMAD R23, R78.reuse, R23, RZ ;  /* 0x000000174e177224 */ /* 0x040fe200078e02ff */
[----:B------:R-:W-:Y:S01]  /*5cc0*/  SHF.R.S32.HI R81, RZ, 0x18, R88 ;  /* 0x00000018ff517819 */ /* 0x000fe20000011458 */
[----:B------:R-:W-:Y:S01]  /*5cd0*/  IMAD R18, R85, R82, R18 ;  /* 0x0000005255127224 */ /* 0x000fe200078e0212 */
[----:B------:R-:W-:Y:S01]  /*5ce0*/  SHF.L.U32 R85, R89, 0x8, RZ ;  /* 0x0000000859557819 */ /* 0x000fe200000006ff */
[C---:B------:R-:W-:Y:S01]  /*5cf0*/  IMAD R20, R78.reuse, R24, RZ ;  /* 0x000000184e147224 */ /* 0x040fe200078e02ff */
[----:B------:R-:W-:Y:S01]  /*5d00*/  I2IP.S8.S32.SAT R107, R13, R12, R107 ;  /* 0x0000000c0d6b7239 */ /* 0x000fe2000000146b */
[----:B------:R-:W-:Y:S01]  /*5d10*/  IMAD R21, R78, R25, RZ ;  /* 0x000000194e157224 */ /* 0x000fe200078e02ff */
[----:B------:R-:W-:Y:S01]  /*5d20*/  SHF.R.S32.HI R85, RZ, 0x18, R85 ;  /* 0x00000018ff557819 */ /* 0x000fe20000011455 */
[----:B------:R-:W-:Y:S01]  /*5d30*/  IMAD R23, R81, R82, R23 ;  /* 0x0000005251177224 */ /* 0x000fe200078e0217 */
[----:B------:R-:W-:Y:S01]  /*5d40*/  PRMT R81, R90, 0x8880, RZ ;  /* 0x000088805a517816 */ /* 0x000fe200000000ff */
[----:B------:R-:W-:Y:S01]  /*5d50*/  IMAD R22, R78, R26, RZ ;  /* 0x0000001a4e167224 */ /* 0x000fe200078e02ff */
[----:B------:R1:W-:Y:S01]  /*5d60*/  STS.128 [R153+UR49+0x4200], R104 ;  /* 0x0042006899007988 */ /* 0x0003e20008000c31 */
[----:B------:R-:W-:Y:S01]  /*5d70*/  IMAD R20, R83, R82, R20 ;  /* 0x0000005253147224 */ /* 0x000fe200078e0214 */
[----:B------:R-:W-:Y:S01]  /*5d80*/  I2IP.S8.S32.SAT R108, R23, R18, RZ ;  /* 0x00000012176c7239 */ /* 0x000fe200000014ff */
[----:B------:R-:W-:Y:S01]  /*5d90*/  IMAD R21, R84, R82, R21 ;  /* 0x0000005254157224 */ /* 0x000fe200078e0215 */
[----:B------:R-:W-:Y:S01]  /*5da0*/  SHF.R.S32.HI R86, RZ, 0x18, R89 ;  /* 0x00000018ff567819 */ /* 0x000fe20000011459 */
[----:B------:R-:W-:Y:S01]  /*5db0*/  IMAD.U32 R83, R90, 0x10000, RZ ;  /* 0x000100005a537824 */ /* 0x000fe200078e00ff */
[----:B------:R-:W-:Y:S01]  /*5dc0*/  I2IP.S8.S32.SAT R108, R17, R16, R108 ;  /* 0x00000010116c7239 */ /* 0x000fe2000000146c */
[----:B------:R-:W-:Y:S01]  /*5dd0*/  IMAD R27, R78, R27, RZ ;  /* 0x0000001b4e1b7224 */ /* 0x000fe200078e02ff */
[----:B------:R-:W-:Y:S01]  /*5de0*/  SHF.L.U32 R84, R91, 0x10, RZ ;  /* 0x000000105b547819 */ /* 0x000fe200000006ff */
[----:B------:R-:W-:Y:S01]  /*5df0*/  IMAD R22, R85, R82, R22 ;  /* 0x0000005255167224 */ /* 0x000fe200078e0216 */
[----:B------:R-:W-:Y:S01]  /*5e00*/  SHF.L.U32 R85, R90, 0x8, RZ ;  /* 0x000000085a557819 */ /* 0x000fe200000006ff */
[C---:B------:R-:W-:Y:S01]  /*5e10*/  IMAD R24, R78.reuse, R28, RZ ;  /* 0x0000001c4e187224 */ /* 0x040fe200078e02ff */
[----:B------:R-:W-:Y:S01]  /*5e20*/  SHF.R.S32.HI R83, RZ, 0x18, R83 ;  /* 0x00000018ff537819 */ /* 0x000fe20000011453 */
[----:B------:R-:W-:Y:S01]  /*5e30*/  IMAD R25, R78, R29, RZ ;  /* 0x0000001d4e197224 */ /* 0x000fe200078e02ff */
[----:B------:R-:W-:Y:S01]  /*5e40*/  SHF.R.S32.HI R84, RZ, 0x18, R84 ;  /* 0x00000018ff547819 */ /* 0x000fe20000011454 */
[----:B------:R-:W-:Y:S01]  /*5e50*/  IMAD R27, R86, R82, R27 ;  /* 0x00000052561b7224 */ /* 0x000fe200078e021b */
[----:B------:R-:W-:Y:S01]  /*5e60*/  SHF.R.S32.HI R85, RZ, 0x18, R85 ;  /* 0x00000018ff557819 */ /* 0x000fe20000011455 */
[C---:B------:R-:W-:Y:S01]  /*5e70*/  IMAD R26, R78.reuse, R30, RZ ;  /* 0x0000001e4e1a7224 */ /* 0x040fe200078e02ff */
[----:B------:R-:W-:Y:S01]  /*5e80*/  SHF.R.S32.HI R86, RZ, 0x18, R91 ;  /* 0x00000018ff567819 */ /* 0x000fe2000001145b */
[----:B------:R-:W-:Y:S01]  /*5e90*/  IMAD R24, R81, R82, R24 ;  /* 0x0000005251187224 */ /* 0x000fe200078e0218 */
[----:B------:R-:W-:Y:S01]  /*5ea0*/  I2IP.S8.S32.SAT R109, R27, R22, RZ ;  /* 0x000000161b6d7239 */ /* 0x000fe200000014ff */
[----:B------:R-:W-:Y:S01]  /*5eb0*/  IMAD R25, R83, R82, R25 ;  /* 0x0000005253197224 */ /* 0x000fe200078e0219 */
[----:B------:R-:W-:Y:S01]  /*5ec0*/  SHF.R.S32.HI R81, RZ, 0x18, R90 ;  /* 0x00000018ff517819 */ /* 0x000fe2000001145a */
[C---:B------:R-:W-:Y:S01]  /*5ed0*/  IMAD R31, R78.reuse, R31, RZ ;  /* 0x0000001f4e1f7224 */ /* 0x040fe200078e02ff */
[----:B------:R-:W-:Y:S01]  /*5ee0*/  I2IP.S8.S32.SAT R109, R21, R20, R109 ;  /* 0x00000014156d7239 */ /* 0x000fe2000000146d */
[----:B------:R-:W-:Y:S01]  /*5ef0*/  IMAD R26, R85, R82, R26 ;  /* 0x00000052551a7224 */ /* 0x000fe200078e021a */
[C---:B------:R-:W-:Y:S01]  /*5f00*/  PRMT R83, R91.reuse, 0x8880, RZ ;  /* 0x000088805b537816 */ /* 0x040fe200000000ff */
[C---:B------:R-:W-:Y:S01]  /*5f10*/  IMAD R28, R78.reuse, R32, RZ ;  /* 0x000000204e1c7224 */ /* 0x040fe200078e02ff */
[----:B------:R-:W-:Y:S01]  /*5f20*/  SHF.L.U32 R85, R91, 0x8, RZ ;  /* 0x000000085b557819 */ /* 0x000fe200000006ff */
[C---:B------:R-:W-:Y:S02]  /*5f30*/  IMAD R29, R78.reuse, R33, RZ ;  /* 0x000000214e1d7224 */ /* 0x040fe400078e02ff */
[----:B------:R-:W-:Y:S01]  /*5f40*/  IMAD R31, R81, R82, R31 ;  /* 0x00000052511f7224 */ /* 0x000fe200078e021f */
[----:B------:R-:W-:Y:S01]  /*5f50*/  SHF.R.S32.HI R85, RZ, 0x18, R85 ;  /* 0x00000018ff557819 */ /* 0x000fe20000011455 */
[----:B------:R-:W-:Y:S01]  /*5f60*/  IMAD R30, R78, R34, RZ ;  /* 0x000000224e1e7224 */ /* 0x000fe200078e02ff */
[----:B------:R-:W-:Y:S01]  /*5f70*/  PRMT R81, R92, 0x8880, RZ ;  /* 0x000088805c517816 */ /* 0x000fe200000000ff */
[----:B------:R-:W-:Y:S01]  /*5f80*/  IMAD R28, R83, R82, R28 ;  /* 0x00000052531c7224 */ /* 0x000fe200078e021c */
[----:B------:R-:W-:Y:S01]  /*5f90*/  I2IP.S8.S32.SAT R110, R31, R26, RZ ;  /* 0x0000001a1f6e7239 */ /* 0x000fe200000014ff */
[----:B------:R-:W-:Y:S01]  /*5fa0*/  IMAD R29, R84, R82, R29 ;  /* 0x00000052541d7224 */ /* 0x000fe200078e021d */
[----:B------:R-:W-:Y:S01]  /*5fb0*/  SHF.L.U32 R83, R92, 0x10, RZ ;  /* 0x000000105c537819 */ /* 0x000fe200000006ff */
[----:B------:R-:W-:Y:S01]  /*5fc0*/  IMAD R35, R78, R35, RZ ;  /* 0x000000234e237224 */ /* 0x000fe200078e02ff */
[----:B------:R-:W-:Y:S01]  /*5fd0*/  I2IP.S8.S32.SAT R110, R25, R24, R110 ;  /* 0x00000018196e7239 */ /* 0x000fe2000000146e */
[----:B------:R-:W-:Y:S01]  /*5fe0*/  IMAD R30, R85, R82, R30 ;  /* 0x00000052551e7224 */ /* 0x000fe200078e021e */
[----:B------:R-:W-:Y:S01]  /*5ff0*/  SHF.L.U32 R85, R92, 0x8, RZ ;  /* 0x000000085c557819 */ /* 0x000fe200000006ff */
[C---:B------:R-:W-:Y:S01]  /*6000*/  IMAD R32, R78.reuse, R36, RZ ;  /* 0x000000244e207224 */ /* 0x040fe200078e02ff */
[----:B------:R-:W-:Y:S01]  /*6010*/  SHF.R.S32.HI R83, RZ, 0x18, R83 ;  /* 0x00000018ff537819 */ /* 0x000fe20000011453 */
[----:B------:R-:W-:Y:S01]  /*6020*/  IMAD R33, R78, R37, RZ ;  /* 0x000000254e217224 */ /* 0x000fe200078e02ff */
[----:B------:R-:W-:Y:S01]  /*6030*/  SHF.R.S32.HI R85, RZ, 0x18, R85 ;  /* 0x00000018ff557819 */ /* 0x000fe20000011455 */
[----:B------:R-:W-:Y:S01]  /*6040*/  IMAD R35, R86, R82, R35 ;  /* 0x0000005256237224 */ /* 0x000fe200078e0223 */
[----:B------:R-:W-:Y:S01]  /*6050*/  PRMT R84, R93, 0x8880, RZ ;  /* 0x000088805d547816 */ /* 0x000fe200000000ff */
[----:B------:R-:W-:Y:S01]  /*6060*/  IMAD R34, R78, R38, RZ ;  /* 0x000000264e227224 */ /* 0x000fe200078e02ff */
[----:B------:R-:W-:Y:S01]  /*6070*/  SHF.L.U32 R86, R96, 0x10, RZ ;  /* 0x0000001060567819 */ /* 0x000fe200000006ff */
[----:B------:R-:W-:Y:S01]  /*6080*/  IMAD R32, R81, R82, R32 ;  /* 0x0000005251207224 */ /* 0x000fe200078e0220 */
[----:B------:R-:W-:Y:S01]  /*6090*/  SHF.R.S32.HI R81, RZ, 0x18, R92 ;  /* 0x00000018ff517819 */ /* 0x000fe2000001145c */
[C---:B------:R-:W-:Y:S01]  /*60a0*/  IMAD R39, R78.reuse, R39, RZ ;  /* 0x000000274e277224 */ /* 0x040fe200078e02ff */
[----:B------:R-:W-:Y:S01]  /*60b0*/  I2IP.S8.S32.SAT R111, R35, R30, RZ ;  /* 0x0000001e236f7239 */ /* 0x000fe200000014ff */
[-C--:B------:R-:W-:Y:S02]  /*60c0*/  IMAD R33, R83, R82.reuse, R33 ;  /* 0x0000005253217224 */ /* 0x080fe400078e0221 */
[----:B------:R-:W-:Y:S01]  /*60d0*/  IMAD R34, R85, R82, R34 ;  /* 0x0000005255227224 */ /* 0x000fe200078e0222 */
[----:B------:R-:W-:Y:S01]  /*60e0*/  I2IP.S8.S32.SAT R111, R29, R28, R111 ;  /* 0x0000001c1d6f7239 */ /* 0x000fe2000000146f */
[C---:B------:R-:W-:Y:S01]  /*60f0*/  IMAD.U32 R83, R93.reuse, 0x10000, RZ ;  /* 0x000100005d537824 */ /* 0x040fe200078e00ff */
[----:B------:R-:W-:Y:S01]  /*6100*/  SHF.L.U32 R85, R93, 0x8, RZ ;  /* 0x000000085d557819 */ /* 0x000fe200000006ff */
[----:B------:R-:W-:Y:S01]  /*6110*/  IMAD R39, R81, R82, R39 ;  /* 0x0000005251277224 */ /* 0x000fe200078e0227 */
[----:B------:R-:W-:Y:S01]  /*6120*/  MOV R81, R84 ;  /* 0x0000005400517202 */ /* 0x000fe20000000f00 */
[C---:B------:R-:W-:Y:S01]  /*6130*/  IMAD R36, R78.reuse, R40, RZ ;  /* 0x000000284e247224 */ /* 0x040fe200078e02ff */
[----:B------:R-:W-:Y:S01]  /*6140*/  SHF.R.S32.HI R83, RZ, 0x18, R83 ;  /* 0x00000018ff537819 */ /* 0x000fe20000011453 */
[C---:B------:R-:W-:Y:S01]  /*6150*/  IMAD R37, R78.reuse, R41, RZ ;  /* 0x000000294e257224 */ /* 0x040fe200078e02ff */
[----:B------:R-:W-:Y:S01]  /*6160*/  SHF.R.S32.HI R85, RZ, 0x18, R85 ;  /* 0x00000018ff557819 */ /* 0x000fe20000011455 */
[C---:B------:R-:W-:Y:S01]  /*6170*/  IMAD R38, R78.reuse, R42, RZ ;  /* 0x0000002a4e267224 */ /* 0x040fe200078e02ff */
[----:B------:R1:W-:Y:S01]  /*6180*/  STS.128 [R172+0x4200], R108 ;  /* 0x0042006cac007388 */ /* 0x0003e20000000c00 */
[----:B------:R-:W-:Y:S01]  /*6190*/  IMAD R36, R81, R82, R36 ;  /* 0x0000005251247224 */ /* 0x000fe200078e0224 */
[----:B------:R-:W-:Y:S01]  /*61a0*/  I2IP.S8.S32.SAT R112, R39, R34, RZ ;  /* 0x0000002227707239 */ /* 0x000fe200000014ff */
[-C--:B------:R-:W-:Y:S01]  /*61b0*/  IMAD R37, R83, R82.reuse, R37 ;  /* 0x0000005253257224 */ /* 0x080fe200078e0225 */
[----:B------:R-:W-:Y:S01]  /*61c0*/  SHF.R.S32.HI R84, RZ, 0x18, R93 ;  /* 0x00000018ff547819 */ /* 0x000fe2000001145d */
[----:B------:R-:W-:Y:S01]  /*61d0*/  IMAD R43, R78, R43, RZ ;  /* 0x0000002b4e2b7224 */ /* 0x000fe200078e02ff */
[C---:B------:R-:W-:Y:S01]  /*61e0*/  SHF.L.U32 R83, R94.reuse, 0x10, RZ ;  /* 0x000000105e537819 */ /* 0x040fe200000006ff */
[----:B------:R-:W-:Y:S01]  /*61f0*/  IMAD R38, R85, R82, R38 ;  /* 0x0000005255267224 */ /* 0x000fe200078e0226 */
[----:B------:R-:W-:Y:S01]  /*6200*/  PRMT R81, R94, 0x8880, RZ ;  /* 0x000088805e517816 */ /* 0x000fe200000000ff */
[----:B------:R-:W-:Y:S01]  /*6210*/  IMAD R40, R78, R44, RZ ;  /* 0x0000002c4e287224 */ /* 0x000fe200078e02ff */
[----:B------:R-:W-:Y:S01]  /*6220*/  SHF.L.U32 R85, R94, 0x8, RZ ;  /* 0x000000085e557819 */ /* 0x000fe200000006ff */
[----:B------:R-:W-:Y:S01]  /*6230*/  IMAD R41, R78, R45, RZ ;  /* 0x0000002d4e297224 */ /* 0x000fe200078e02ff */
[----:B------:R-:W-:Y:S01]  /*6240*/  SHF.R.S32.HI R83, RZ, 0x18, R83 ;  /* 0x00000018ff537819 */ /* 0x000fe20000011453 */
[----:B------:R-:W-:Y:S01]  /*6250*/  IMAD R43, R84, R82, R43 ;  /* 0x00000052542b7224 */ /* 0x000fe200078e022b */
[----:B------:R-:W-:Y:S01]  /*6260*/  SHF.R.S32.HI R85, RZ, 0x18, R85 ;  /* 0x00000018ff557819 */ /* 0x000fe20000011455 */
[C---:B------:R-:W-:Y:S01]  /*6270*/  IMAD R42, R78.reuse, R46, RZ ;  /* 0x0000002e4e2a7224 */ /* 0x040fe200078e02ff */
[----:B------:R-:W-:Y:S01]  /*6280*/  I2IP.S8.S32.SAT R112, R33, R32, R112 ;  /* 0x0000002021707239 */ /* 0x000fe20000001470 */
[----:B------:R-:W-:Y:S01]  /*6290*/  IMAD R40, R81, R82, R40 ;  /* 0x0000005251287224 */ /* 0x000fe200078e0228 */
[----:B------:R-:W-:Y:S01]  /*62a0*/  SHF.R.S32.HI R84, RZ, 0x18, R94 ;  /* 0x00000018ff547819 */ /* 0x000fe2000001145e */
[----:B------:R-:W-:Y:S01]  /*62b0*/  IMAD R47, R78, R47, RZ ;  /* 0x0000002f4e2f7224 */ /* 0x000fe200078e02ff */
[----:B------:R-:W-:Y:S01]  /*62c0*/  I2IP.S8.S32.SAT R113, R43, R38, RZ ;  /* 0x000000262b717239 */ /* 0x000fe200000014ff */
[-C--:B------:R-:W-:Y:S01]  /*62d0*/  IMAD R41, R83, R82.reuse, R41 ;  /* 0x0000005253297224 */ /* 0x080fe200078e0229 */
[----:B------:R-:W-:Y:S01]  /*62e0*/  PRMT R81, R95, 0x8880, RZ ;  /* 0x000088805f517816 */ /* 0x000fe200000000ff */
[-C--:B------:R-:W-:Y:S01]  /*62f0*/  IMAD R42, R85, R82.reuse, R42 ;  /* 0x00000052552a7224 */ /* 0x080fe200078e022a */
[----:B------:R-:W-:Y:S01]  /*6300*/  SHF.L.U32 R83, R95, 0x10, RZ ;  /* 0x000000105f537819 */ /* 0x000fe200000006ff */
[----:B------:R-:W-:Y:S01]  /*6310*/  IMAD R47, R84, R82, R47 ;  /* 0x00000052542f7224 */ /* 0x000fe200078e022f */
[----:B------:R-:W-:Y:S01]  /*6320*/  I2IP.S8.S32.SAT R113, R37, R36, R113 ;  /* 0x0000002425717239 */ /* 0x000fe20000001471 */
[C---:B------:R-:W-:Y:S01]  /*6330*/  IMAD R44, R78.reuse, R48, RZ ;  /* 0x000000304e2c7224 */ /* 0x040fe200078e02ff */
[----:B------:R-:W-:Y:S01]  /*6340*/  SHF.R.S32.HI R83, RZ, 0x18, R83 ;  /* 0x00000018ff537819 */ /* 0x000fe20000011453 */
[----:B------:R-:W-:Y:S01]  /*6350*/  IMAD.SHL.U32 R84, R95, 0x100, RZ ;  /* 0x000001005f547824 */ /* 0x000fe200078e00ff */
[----:B------:R-:W-:Y:S01]  /*6360*/  I2IP.S8.S32.SAT R114, R47, R42, RZ ;  /* 0x0000002a2f727239 */ /* 0x000fe200000014ff */
[----:B------:R-:W-:Y:S01]  /*6370*/  IMAD R45, R78, R49, RZ ;  /* 0x000000314e2d7224 */ /* 0x000fe200078e02ff */
[----:B------:R-:W-:Y:S01]  /*6380*/  PRMT R85, R96, 0x8880, RZ ;  /* 0x0000888060557816 */ /* 0x000fe200000000ff */
[----:B------:R-:W-:Y:S01]  /*6390*/  IMAD R44, R81, R82, R44 ;  /* 0x00000052512c7224 */ /* 0x000fe200078e022c */
[----:B------:R-:W-:Y:S01]  /*63a0*/  SHF.R.S32.HI R81, RZ, 0x18, R84 ;  /* 0x00000018ff517819 */ /* 0x000fe20000011454 */
[C---:B------:R-:W-:Y:S01]  /*63b0*/  IMAD R46, R78.reuse, R50, RZ ;  /* 0x000000324e2e7224 */ /* 0x040fe200078e02ff */
[----:B------:R-:W-:Y:S01]  /*63c0*/  I2IP.S8.S32.SAT R114, R41, R40, R114 ;  /* 0x0000002829727239 */ /* 0x000fe20000001472 */
[----:B------:R-:W-:Y:S01]  /*63d0*/  IMAD R45, R83, R82, R45 ;  /* 0x00000052532d7224 */ /* 0x000fe200078e022d */
[----:B------:R-:W-:Y:S01]  /*63e0*/  SHF.R.S32.HI R83, RZ, 0x18, R95 ;  /* 0x00000018ff537819 */ /* 0x000fe2000001145f */
[----:B------:R-:W-:Y:S01]  /*63f0*/  IMAD R51, R78, R51, RZ ;  /* 0x000000334e337224 */ /* 0x000fe200078e02ff */
[----:B------:R-:W-:Y:S01]  /*6400*/  SHF.L.U32 R84, R96, 0x8, RZ ;  /* 0x0000000860547819 */ /* 0x000fe200000006ff */
[C---:B------:R-:W-:Y:S02]  /*6410*/  IMAD R48, R78.reuse, R52, RZ ;  /* 0x000000344e307224 */ /* 0x040fe400078e02ff */
[-C--:B------:R-:W-:Y:S01]  /*6420*/  IMAD R46, R81, R82.reuse, R46 ;  /* 0x00000052512e7224 */ /* 0x080fe200078e022e */
[----:B------:R-:W-:Y:S01]  /*6430*/  SHF.R.S32.HI R81, RZ, 0x18, R86 ;  /* 0x00000018ff517819 */ /* 0x000fe20000011456 */
[C---:B------:R-:W-:Y:S01]  /*6440*/  IMAD R49, R78.reuse, R53, RZ ;  /* 0x000000354e317224 */ /* 0x040fe200078e02ff */
[----:B------:R-:W-:Y:S01]  /*6450*/  SHF.R.S32.HI R86, RZ, 0x18, R99 ;  /* 0x00000018ff567819 */ /* 0x000fe20000011463 */
[----:B------:R-:W-:Y:S01]  /*6460*/  IMAD R51, R83, R82, R51 ;  /* 0x0000005253337224 */ /* 0x000fe200078e0233 */
[----:B------:R-:W-:Y:S01]  /*6470*/  SHF.R.S32.HI R83, RZ, 0x18, R84 ;  /* 0x00000018ff537819 */ /* 0x000fe20000011454 */
[C---:B------:R-:W-:Y:S01]  /*6480*/  IMAD R50, R78.reuse, R54, RZ ;  /* 0x000000364e327224 */ /* 0x040fe200078e02ff */
[----:B------:R-:W-:Y:S01]  /*6490*/  SHF.R.S32.HI R84, RZ, 0x18, R96 ;  /* 0x00000018ff547819 */ /* 0x000fe20000011460 */
[----:B------:R-:W-:Y:S01]  /*64a0*/  IMAD R48, R85, R82, R48 ;  /* 0x0000005255307224 */ /* 0x000fe200078e0230 */
[----:B------:R-:W-:Y:S01]  /*64b0*/  I2IP.S8.S32.SAT R115, R51, R46, RZ ;  /* 0x0000002e33737239 */ /* 0x000fe200000014ff */
[C---:B------:R-:W-:Y:S01]  /*64c0*/  IMAD R55, R78.reuse, R55, RZ ;  /* 0x000000374e377224 */ /* 0x040fe200078e02ff */
[----:B------:R-:W-:Y:S01]  /*64d0*/  SHF.L.U32 R85, R97, 0x10, RZ ;  /* 0x0000001061557819 */ /* 0x000fe200000006ff */
[----:B------:R-:W-:Y:S01]  /*64e0*/  IMAD R49, R81, R82, R49 ;  /* 0x0000005251317224 */ /* 0x000fe200078e0231 */
[----:B------:R-:W-:Y:S01]  /*64f0*/  PRMT R81, R97, 0x8880, RZ ;  /* 0x0000888061517816 */ /* 0x000fe200000000ff */
[----:B------:R-:W-:Y:S01]  /*6500*/  IMAD R52, R78, R56, RZ ;  /* 0x000000384e347224 */ /* 0x000fe200078e02ff */
[----:B------:R-:W-:Y:S01]  /*6510*/  I2IP.S8.S32.SAT R115, R45, R44, R115 ;  /* 0x0000002c2d737239 */ /* 0x000fe20000001473 */
[-C--:B------:R-:W-:Y:S01]  /*6520*/  IMAD R50, R83, R82.reuse, R50 ;  /* 0x0000005253327224 */ /* 0x080fe200078e0232 */
[----:B------:R-:W-:Y:S01]  /*6530*/  SHF.R.S32.HI R83, RZ, 0x18, R85 ;  /* 0x00000018ff537819 */ /* 0x000fe20000011455 */
[-C--:B------:R-:W-:Y:S01]  /*6540*/  IMAD R55, R84, R82.reuse, R55 ;  /* 0x0000005254377224 */ /* 0x080fe200078e0237 */
[----:B------:R-:W-:Y:S01]  /*6550*/  PRMT R85, R98, 0x8880, RZ ;  /* 0x0000888062557816 */ /* 0x000fe200000000ff */
[----:B------:R-:W-:Y:S01]  /*6560*/  IMAD R52, R81, R82, R52 ;  /* 0x0000005251347224 */ /* 0x000fe200078e0234 */
[----:B------:R-:W-:Y:S01]  /*6570*/  SHF.L.U32 R81, R97, 0x8, RZ ;  /* 0x0000000861517819 */ /* 0x000fe200000006ff */
[C---:B------:R-:W-:Y:S01]  /*6580*/  IMAD R53, R78.reuse, R57, RZ ;  /* 0x000000394e357224 */ /* 0x040fe200078e02ff */
[----:B------:R1:W-:Y:S01]  /*6590*/  STS.128 [R171+0x4200], R112 ;  /* 0x00420070ab007388 */ /* 0x0003e20000000c00 */
[----:B------:R-:W-:Y:S01]  /*65a0*/  IMAD R54, R78, R58, RZ ;  /* 0x0000003a4e367224 */ /* 0x000fe200078e02ff */
[----:B------:R-:W-:Y:S01]  /*65b0*/  SHF.R.S32.HI R81, RZ, 0x18, R81 ;  /* 0x00000018ff517819 */ /* 0x000fe20000011451 */
[----:B------:R-:W-:Y:S01]  /*65c0*/  IMAD R53, R83, R82, R53 ;  /* 0x0000005253357224 */ /* 0x000fe200078e0235 */
[----:B------:R-:W-:Y:S01]  /*65d0*/  SHF.L.U32 R84, R98, 0x10, RZ ;  /* 0x0000001062547819 */ /* 0x000fe200000006ff */
[C---:B------:R-:W-:Y:S01]  /*65e0*/  IMAD R59, R78.reuse, R59, RZ ;  /* 0x0000003b4e3b7224 */ /* 0x040fe200078e02ff */
[----:B------:R-:W-:Y:S01]  /*65f0*/  SHF.R.S32.HI R83, RZ, 0x18, R97 ;  /* 0x00000018ff537819 */ /* 0x000fe20000011461 */
[C---:B------:R-:W-:Y:S01]  /*6600*/  IMAD R56, R78.reuse, R60, RZ ;  /* 0x0000003c4e387224 */ /* 0x040fe200078e02ff */
[----:B------:R-:W-:Y:S01]  /*6610*/  I2IP.S8.S32.SAT R120, R55, R50, RZ ;  /* 0x0000003237787239 */ /* 0x000fe200000014ff */
[----:B------:R-:W-:Y:S01]  /*6620*/  IMAD R54, R81, R82, R54 ;  /* 0x0000005251367224 */ /* 0x000fe200078e0236 */
[----:B------:R-:W-:Y:S01]  /*6630*/  SHF.R.S32.HI R84, RZ, 0x18, R84 ;  /* 0x00000018ff547819 */ /* 0x000fe20000011454 */
[----:B------:R-:W-:Y:S01]  /*6640*/  IMAD R57, R78, R61, RZ ;  /* 0x0000003d4e397224 */ /* 0x000fe200078e02ff */
[----:B------:R-:W-:Y:S01]  /*6650*/  I2IP.S8.S32.SAT R120, R49, R48, R120 ;  /* 0x0000003031787239 */ /* 0x000fe20000001478 */
[-C--:B------:R-:W-:Y:S01]  /*6660*/  IMAD R59, R83, R82.reuse, R59 ;  /* 0x00000052533b7224 */ /* 0x080fe200078e023b */
[----:B------:R-:W-:Y:S01]  /*6670*/  PRMT R83, R99, 0x8880, RZ ;  /* 0x0000888063537816 */ /* 0x000fe200000000ff */
[-C--:B------:R-:W-:Y:S01]  /*6680*/  IMAD R56, R85, R82.reuse, R56 ;  /* 0x0000005255387224 */ /* 0x080fe200078e0238 */
[----:B------:R-:W-:Y:S01]  /*6690*/  SHF.R.S32.HI R81, RZ, 0x18, R98 ;  /* 0x00000018ff517819 */ /* 0x000fe20000011462 */
[----:B------:R-:W-:Y:S01]  /*66a0*/  IMAD R57, R84, R82, R57 ;  /* 0x0000005254397224 */ /* 0x000fe200078e0239 */
[----:B------:R-:W-:Y:S01]  /*66b0*/  I2IP.S8.S32.SAT R121, R59, R54, RZ ;  /* 0x000000363b797239 */ /* 0x000fe200000014ff */
[C---:B------:R-:W-:Y:S01]  /*66c0*/  IMAD R58, R78.reuse, R62, RZ ;  /* 0x0000003e4e3a7224 */ /* 0x040fe200078e02ff */
[C---:B------:R-:W-:Y:S01]  /*66d0*/  SHF.L.U32 R85, R99.reuse, 0x8, RZ ;  /* 0x0000000863557819 */ /* 0x040fe200000006ff */
[----:B------:R-:W-:Y:S01]  /*66e0*/  IMAD.U32 R84, R99, 0x10000, RZ ;  /* 0x0001000063547824 */ /* 0x000fe200078e00ff */
[----:B------:R-:W-:Y:S01]  /*66f0*/  I2IP.S8.S32.SAT R121, R53, R52, R121 ;  /* 0x0000003435797239 */ /* 0x000fe20000001479 */
[C---:B------:R-:W-:Y:S01]  /*6700*/  IMAD R63, R78.reuse, R63, RZ ;  /* 0x0000003f4e3f7224 */ /* 0x040fe200078e02ff */
[----:B------:R-:W-:Y:S01]  /*6710*/  SHF.R.S32.HI R85, RZ, 0x18, R85 ;  /* 0x00000018ff557819 */ /* 0x000fe20000011455 */
[C---:B------:R-:W-:Y:S01]  /*6720*/  IMAD R60, R78.reuse, R64, RZ ;  /* 0x000000404e3c7224 */ /* 0x040fe200078e02ff */
[----:B------:R-:W-:Y:S01]  /*6730*/  SHF.R.S32.HI R84, RZ, 0x18, R84 ;  /* 0x00000018ff547819 */ /* 0x000fe20000011454 */
[-C--:B------:R-:W-:Y:S02]  /*6740*/  IMAD R58, R87, R82.reuse, R58 ;  /* 0x00000052573a7224 */ /* 0x080fe400078e023a */
[C---:B------:R-:W-:Y:S02]  /*6750*/  IMAD R61, R78.reuse, R65, RZ ;  /* 0x000000414e3d7224 */ /* 0x040fe400078e02ff */
[-C--:B------:R-:W-:Y:S02]  /*6760*/  IMAD R63, R81, R82.reuse, R63 ;  /* 0x00000052513f7224 */ /* 0x080fe400078e023f */
[----:B------:R-:W-:Y:S02]  /*6770*/  IMAD R60, R83, R82, R60 ;  /* 0x00000052533c7224 */ /* 0x000fe400078e023c */
[----:B------:R-:W-:Y:S01]  /*6780*/  IMAD R62, R78, R66, RZ ;  /* 0x000000424e3e7224 */ /* 0x000fe200078e02ff */
[----:B------:R-:W-:Y:S01]  /*6790*/  I2IP.S8.S32.SAT R122, R63, R58, RZ ;  /* 0x0000003a3f7a7239 */ /* 0x000fe200000014ff */
[----:B------:R-:W-:Y:S02]  /*67a0*/  IMAD R61, R84, R82, R61 ;  /* 0x00000052543d7224 */ /* 0x000fe400078e023d */
[----:B------:R-:W-:Y:S01]  /*67b0*/  IMAD R67, R78, R67, RZ ;  /* 0x000000434e437224 */ /* 0x000fe200078e02ff */
[----:B------:R-:W-:Y:S01]  /*67c0*/  I2IP.S8.S32.SAT R122, R57, R56, R122 ;  /* 0x00000038397a7239 */ /* 0x000fe2000000147a */
[-C--:B------:R-:W-:Y:S02]  /*67d0*/  IMAD R62, R85, R82.reuse, R62 ;  /* 0x00000052553e7224 */ /* 0x080fe400078e023e */
[----:B------:R-:W-:Y:S05]  /*67e0*/  IMAD R67, R86, R82, R67 ;  /* 0x0000005256437224 */ /* 0x000fea00078e0243 */
[----:B------:R-:W-:Y:S04]  /*67f0*/  I2IP.S8.S32.SAT R123, R67, R62, RZ ;  /* 0x0000003e437b7239 */ /* 0x000fe800000014ff */
[----:B------:R-:W-:Y:S05]  /*6800*/  I2IP.S8.S32.SAT R123, R61, R60, R123 ;  /* 0x0000003c3d7b7239 */ /* 0x000fea000000147b */
[----:B------:R1:W-:Y:S01]  /*6810*/  STS.128 [R170+0x4200], R120 ;  /* 0x00420078aa007388 */ /* 0x0003e20000000c00 */
[----:B------:R-:W-:Y:S01]  /*6820*/  @!PT LDS RZ, [RZ] ;  /* 0x00000000fffff984 */ /* 0x000fe20000000800 */
[----:B------:R-:W-:Y:S01]  /*6830*/  @!PT LDS RZ, [RZ] ;  /* 0x00000000fffff984 */ /* 0x000fe20000000800 */
[----:B------:R-:W-:Y:S01]  /*6840*/  @!PT LDS RZ, [RZ] ;  /* 0x00000000fffff984 */ /* 0x000fe20000000800 */
[----:B------:R-:W-:Y:S01]  /*6850*/  @!PT LDS RZ, [RZ] ;  /* 0x00000000fffff984 */ /* 0x000fe20000000800 */
[----:B------:R2:W-:Y:S07]  /*6860*/  MEMBAR.ALL.CTA ;  /* 0x0000000000007992 */ /* 0x0005ee0000008000 */
[----:B--2---:R-:W2:Y:S02]  /*6870*/  FENCE.VIEW.ASYNC.S ;  /* 0x00000000000073c6 */ /* 0x004ea40000000000 */
[----:B--2---:R-:W-:Y:S06]  /*6880*/  BAR.SYNC.DEFER_BLOCKING 0x1, 0x80 ;  /* 0x0042000000007b1d */ /* 0x004fec0000010000 */
[----:B------:R-:W-:Y:S05]  /*6890*/  @P0 BRA `(.L_x_94) ;  /* 0x0000000000280947 */ /* 0x000fea0003800000 */
[----:B------:R-:W-:Y:S02]  /*68a0*/  UIADD3 UR4, UPT, UPT, UR49, 0x4200, URZ ;  /* 0x0000420031047890 */ /* 0x000fe4000fffe0ff */
[----:B------:R-:W-:Y:S01]  /*68b0*/  UIADD3 UR6, UP0, UPT, UR52, 0x680, URZ ;  /* 0x0000068034067890 */ /* 0x000fe2000ff1e0ff */
[----:B------:R-:W-:Y:S03]  /*68c0*/  UMOV UR43, UR36 ;  /* 0x00000024002b7c82 */ /* 0x000fe60008000000 */
[----:B------:R-:W-:Y:S01]  /*68d0*/  MOV R166, UR4 ;  /* 0x0000000400a67c02 */ /* 0x000fe20008000f00 */
[----:B------:R-:W-:Y:S03]  /*68e0*/  UIADD3.X UR7, UPT, UPT, URZ, UR53, URZ, UP0, !UPT ;  /* 0x00000035ff077290 */ /* 0x000fe600087fe4ff */
[----:B------:R-:W-:Y:S11]  /*68f0*/  R2UR UR40, R166 ;  /* 0x00000000a62872ca */ /* 0x000ff600000e0000 */
[----:B------:R-:W-:Y:S02]  /*6900*/  @!UPT UIADD3 URZ, UPT, UPT, URZ, URZ, URZ ;  /* 0x000000fffffff290 */ /* 0x000fe4000fffe0ff */
[----:B------:R2:W-:Y:S01]  /*6910*/  UTMASTG.3D [UR40], [UR6] ;  /* 0x00000028060073b5 */ /* 0x0005e20008010000 */
[----:B------:R0:W-:Y:S01]  /*6920*/  UTMACMDFLUSH ;  /* 0x00000000000079b7 */ /* 0x0001e20000000000 */
[----:B--2---:R-:W-:Y:S04]  /*6930*/  DEPBAR.LE SB0, 0x1 ;  /* 0x000080400000791a */ /* 0x004fe80000000000 */
.L_x_94:
[----:B------:R-:W-:Y:S05]  /*6940*/  BSYNC.RECONVERGENT B0 ;  /* 0x0000000000007941 */ /* 0x000fea0003800200 */
.L_x_93:
[----:B------:R-:W-:Y:S06]  /*6950*/  BAR.SYNC.DEFER_BLOCKING 0x1, 0x80 ;  /* 0x0042000000007b1d */ /* 0x000fec0000010000 */
[----:B------:R-:W2:Y:S01]  /*6960*/  @P6 SYNCS.PHASECHK.TRANS64.TRYWAIT P0, [R125+URZ+0x30], R126 ;  /* 0x0000307e7d0065a7 */ /* 0x000ea200080011ff */
[----:B------:R-:W-:Y:S01]  /*6970*/  BSSY B1, `(.L_x_95) ;  /* 0x0000023000017945 */ /* 0x000fe20003800000 */
[----:B--2---:R-:W-:Y:S03]  /*6980*/  @P6 SEL R117, RZ, 0x1, !P0 ;  /* 0x00000001ff756807 */ /* 0x004fe60004000000 */
[----:B------:R-:W-:Y:S05]  /*6990*/  @!P6 BRA `(.L_x_96) ;  /* 0x000000000080e947 */ /* 0x000fea0003800000 */
[----:B------:R-:W-:Y:S01]  /*69a0*/  ISETP.NE.AND P1, PT, R118, RZ, PT ;  /* 0x000000ff7600720c */ /* 0x000fe20003f25270 */
[----:B------:R-:W-:Y:S01]  /*69b0*/  BSSY B0, `(.L_x_97) ;  /* 0x000000a000007945 */ /* 0x000fe20003800000 */
[----:B------:R-:W-:Y:S11]  /*69c0*/  ISETP.NE.AND P0, PT, R117, RZ, PT ;  /* 0x000000ff7500720c */ /* 0x000ff60003f05270 */
[----:B------:R-:W-:Y:S04]  /*69d0*/  @P1 IMAD R119, R160, 0x2000, R119 ;  /* 0x00002000a0771824 */ /* 0x000fe800078e0277 */
[--C-:B------:R-:W-:Y:S01]  /*69e0*/  @P1 IMAD.IADD R124, R124, 0x1, R119.reuse ;  /* 0x000000017c7c1824 */ /* 0x100fe200078e0277 */
[----:B------:R-:W-:Y:S01]  /*69f0*/  @P1 IADD3 R3, PT, PT, R165, R119, RZ ;  /* 0x00000077a5031210 */ /* 0x000fe20007ffe0ff */
[----:B------:R-:W-:Y:S01]  /*6a00*/  @P1 IMAD.IADD R2, R164, 0x1, R119 ;  /* 0x00000001a4021824 */ /* 0x000fe200078e0277 */
[----:B------:R-:W-:Y:S06]  /*6a10*/  @P0 BRA `(.L_x_98) ;  /* 0x00000000000c0947 */ /* 0x000fec0003800000 */
[----:B------:R-:W-:Y:S04]  /*6a20*/  SHF.L.U32 R0, R159, 0x1f, RZ ;  /* 0x0000001f9f007819 */ /* 0x000fe800000006ff */
[----:B------:R-:W2:Y:S02]  /*6a30*/  SYNCS.PHASECHK.TRANS64.TRYWAIT P0, [R125+URZ+0x30], R0 ;  /* 0x000030007d0075a7 */ /* 0x000ea400080011ff */
[----:B--2---:R-:W-:Y:S05]  /*6a40*/  @!P0 BRA `(.L_x_99) ;  /* 0x0000001c00dc8947 */ /* 0x004fea0003800000 */
.L_x_98:
[----:B------:R-:W-:Y:S05]  /*6a50*/  BSYNC B0 ;  /* 0x0000000000007941 */ /* 0x000fea0003800000 */
.L_x_97:
[----:B------:R-:W-:Y:S01]  /*6a60*/  ISETP.NE.AND P0, PT, R118, RZ, PT ;  /* 0x000000ff7600720c */ /* 0x000fe20003f05270 */
[----:B--2---:R-:W-:Y:S02]  /*6a70*/  VIADD R125, R125, 0x40 ;  /* 0x000000407d7d7836 */ /* 0x004fe40000000000 */
[----:B------:R-:W-:Y:S02]  /*6a80*/  IMAD.U32 R0, RZ, RZ, UR37 ;  /* 0x00000025ff007e24 */ /* 0x000fe4000f8e00ff */
[----:B------:R-:W-:Y:S03]  /*6a90*/  VIADD R160, R160, 0x1 ;  /* 0x00000001a0a07836 */ /* 0x000fe60000000000 */
[----:B------:R-:W-:Y:S05]  /*6aa0*/  PRMT R0, R0, 0x654, R125 ;  /* 0x0000065400007816 */ /* 0x000fea000000007d */
[----:B------:R2:W3:Y:S04]  /*6ab0*/  @P0 LDS.128 R100, [R119+0x200] ;  /* 0x0002000077640984 */ /* 0x0004e80000000c00 */
[----:B------:R2:W4:Y:S04]  /*6ac0*/  @P0 LDS.128 R88, [R3+0x200] ;  /* 0x0002000003580984 */ /* 0x0005280000000c00 */
        /* <DEDUP_REMOVED lines=12> */
[----:B--234-:R-:W-:Y:S02]  /*6b90*/  LOP3.LUT R159, R159, R0, RZ, 0x3c, !PT ;  /* 0x000000009f9f7212 */ /* 0x01cfe400078e3cff */
.L_x_96:
[----:B------:R-:W-:Y:S05]  /*6ba0*/  BSYNC B1 ;  /* 0x0000000000017941 */ /* 0x000fea0003800000 */
.L_x_95:
[----:B------:R-:W-:Y:S05]  /*6bb0*/  VIADD R3, R80, 0x40 ;  /* 0x0000004050037836 */ /* 0x000fea0000000000 */
[----:B------:R-:W-:Y:S04]  /*6bc0*/  SHF.R.U32.HI R3, RZ, 0x15, R3 ;  /* 0x00000015ff037819 */ /* 0x000fe80000011603 */
[----:B------:R-:W-:Y:S11]  /*6bd0*/  LOP3.LUT P0, RZ, R3, 0x3, R154, 0x48, !PT ;  /* 0x0000000303ff7812 */ /* 0x000ff6000780489a */
[----:B------:R-:W-:Y:S02]  /*6be0*/  @!UPT UIADD3 URZ, UPT, UPT, URZ, URZ, URZ ;  /* 0x000000fffffff290 */ /* 0x000fe4000fffe0ff */
[----:B------:R-:W-:Y:S05]  /*6bf0*/  @!P0 BRA `(.L_x_100) ;  /* 0x0000000000408947 */ /* 0x000fea0003800000 */
[----:B------:R-:W2:Y:S01]  /*6c00*/  LDCU.64 UR8, c[0x4][0x70] ;  /* 0x01000e00ff0877ac */ /* 0x000ea20008000a00 */
[----:B------:R-:W-:Y:S01]  /*6c10*/  MOV R3, 0x0 ;  /* 0x0000000000037802 */ /* 0x000fe20000000f00 */
[----:B------:R-:W-:Y:S02]  /*6c20*/  HFMA2 R12, -RZ, RZ, 0, 5.9604644775390625e-08 ;  /* 0x00000001ff0c7431 */ /* 0x000fe400000001ff */
[----:B------:R-:W-:Y:S02]  /*6c30*/  IMAD.MOV.U32 R8, RZ, RZ, 0x192 ;  /* 0x00000192ff087424 */ /* 0x000fe400078e00ff */
[----:B------:R-:W-:Y:S01]  /*6c40*/  IMAD.MOV.U32 R13, RZ, RZ, RZ ;  /* 0x000000ffff0d7224 */ /* 0x000fe200078e00ff */
[----:B------:R-:W3:Y:S01]  /*6c50*/  LDCU.64 UR6, c[0x4][0x78] ;  /* 0x01000f00ff0677ac */ /* 0x000ee20008000a00 */
[----:B------:R-:W4:Y:S01]  /*6c60*/  LDC.64 R2, c[0x4][R3] ;  /* 0x0100000003027b82 */ /* 0x000f220000000a00 */
[----:B------:R-:W5:Y:S01]  /*6c70*/  LDCU.64 UR4, c[0x4][0x10] ;  /* 0x01000200ff0477ac */ /* 0x000f620008000a00 */
[----:B--2---:R-:W-:Y:S01]  /*6c80*/  MOV R5, UR9 ;  /* 0x0000000900057c02 */ /* 0x004fe20008000f00 */
[----:B------:R-:W-:Y:S01]  /*6c90*/  IMAD.U32 R4, RZ, RZ, UR8 ;  /* 0x00000008ff047e24 */ /* 0x000fe2000f8e00ff */
[----:B---3--:R-:W-:Y:S01]  /*6ca0*/  MOV R7, UR7 ;  /* 0x0000000700077c02 */ /* 0x008fe20008000f00 */
[----:B------:R-:W-:Y:S01]  /*6cb0*/  IMAD.U32 R6, RZ, RZ, UR6 ;  /* 0x00000006ff067e24 */ /* 0x000fe2000f8e00ff */
[----:B-----5:R-:W-:Y:S01]  /*6cc0*/  MOV R11, UR5 ;  /* 0x00000005000b7c02 */ /* 0x020fe20008000f00 */
[----:B------:R-:W-:Y:S02]  /*6cd0*/  IMAD.U32 R10, RZ, RZ, UR4 ;  /* 0x00000004ff0a7e24 */ /* 0x000fe4000f8e00ff */
[----:B------:R-:W-:Y:S07]  /*6ce0*/  LEPC R20, `(.L_x_100) ;  /* 0x000000001014794e */ /* 0x000fee0000000000 */
[----:B-1--4-:R-:W-:Y:S05]  /*6cf0*/  CALL.ABS.NOINC R2 ;  /* 0x0000000002007343 */ /* 0x012fea0003c00000 */
.L_x_100:
[----:B------:R-:W-:Y:S01]  /*6d00*/  ISETP.NE.AND P0, PT, R167, RZ, PT ;  /* 0x000000ffa700720c */ /* 0x000fe20003f05270 */
[----:B------:R-:W-:Y:S05]  /*6d10*/  WARPSYNC.ALL ;  /* 0x0000000000007948 */ /* 0x000fea0003800000 */
[----:B------:R-:W-:Y:S01]  /*6d20*/  IMAD.U32 R140, R102, 0x10000, RZ ;  /* 0x00010000668c7824 */ /* 0x000fe200078e00ff */
[----:B------:R-:W-:Y:S01]  /*6d30*/  R2UR UR4, R80 ;  /* 0x00000000500472ca */ /* 0x000fe200000e0000 */
[----:B------:R-:W-:Y:S01]  /*6d40*/  IMAD.U32 R134, R88, 0x10000, RZ ;  /* 0x0001000058867824 */ /* 0x000fe200078e00ff */
[C---:B------:R-:W-:Y:S01]  /*6d50*/  SHF.L.U32 R0, R100.reuse, 0x10, RZ ;  /* 0x0000001064007819 */ /* 0x040fe200000006ff */
[----:B-1----:R-:W-:Y:S01]  /*6d60*/  IMAD.U32 R119, R93, 0x10000, RZ ;  /* 0x000100005d777824 */ /* 0x002fe200078e00ff */
[----:B------:R-:W-:Y:S01]  /*6d70*/  PRMT R3, R100, 0x8880, RZ ;  /* 0x0000888064037816 */ /* 0x000fe200000000ff */
[----:B------:R-:W-:Y:S01]  /*6d80*/  IMAD.U32 R104, R98, 0x10000, RZ ;  /* 0x0001000062687824 */ /* 0x000fe200078e00ff */
[----:B------:R-:W-:Y:S01]  /*6d90*/  SHF.L.U32 R81, R100, 0x8, RZ ;  /* 0x0000000864517819 */ /* 0x000fe200000006ff */
[----:B------:R-:W-:Y:S01]  /*6da0*/  IMAD.SHL.U32 R127, R90, 0x100, RZ ;  /* 0x000001005a7f7824 */ /* 0x000fe200078e00ff */
[----:B------:R-:W-:Y:S01]  /*6db0*/  SHF.R.S32.HI R0, RZ, 0x18, R0 ;  /* 0x00000018ff007819 */ /* 0x000fe20000011400 */
[----:B------:R-:W-:Y:S01]  /*6dc0*/  IMAD.SHL.U32 R112, R95, 0x100, RZ ;  /* 0x000001005f707824 */ /* 0x000fe200078e00ff */
[----:B------:R-:W-:Y:S01]  /*6dd0*/  SHF.R.S32.HI R81, RZ, 0x18, R81 ;  /* 0x00000018ff517819 */ /* 0x000fe20000011451 */
[----:B------:R-:W-:Y:S01]  /*6de0*/  BSSY.RECONVERGENT B0, `(.L_x_101) ;  /* 0x0000121000007945 */ /* 0x000fe20003800200 */
[----:B------:R-:W-:Y:S01]  /*6df0*/  SHF.R.S32.HI R2, RZ, 0x18, R100 ;  /* 0x00000018ff027819 */ /* 0x000fe20000011464 */
[----:B------:R-:W1:Y:S01]  /*6e00*/  LDTM.x64 R4, tmem[UR4+0x40] ;  /* 0x00004004000479ee */ /* 0x000e620008340000 */
[----:B------:R-:W-:Y:S01]  /*6e10*/  NOP ;  /* 0x0000000000007918 */ /* 0x000fe20000000000 */
[----:B------:R-:W-:Y:S02]  /*6e20*/  SHF.R.S32.HI R84, RZ, 0x18, R101 ;  /* 0x00000018ff547819 */ /* 0x000fe40000011465 */
[----:B------:R-:W-:Y:S02]  /*6e30*/  SHF.R.S32.HI R85, RZ, 0x18, R102 ;  /* 0x00000018ff557819 */ /* 0x000fe40000011466 */
[----:B------:R-:W-:Y:S02]  /*6e40*/  SHF.R.S32.HI R86, RZ, 0x18, R103 ;  /* 0x00000018ff567819 */ /* 0x000fe40000011467 */
[----:B------:R-:W-:Y:S02]  /*6e50*/  SHF.R.S32.HI R87, RZ, 0x18, R88 ;  /* 0x00000018ff577819 */ /* 0x000fe40000011458 */
[----:B------:R-:W-:Y:S02]  /*6e60*/  R2UR UR5, R116 ;  /* 0x00000000740572ca */ /* 0x000fe400000e0000 */
[C---:B------:R-:W-:Y:S02]  /*6e70*/  PRMT R143, R101.reuse, 0x8880, RZ ;  /* 0x00008880658f7816 */ /* 0x040fe400000000ff */
[----:B------:R-:W-:Y:S02]  /*6e80*/  SHF.L.U32 R83, R101, 0x10, RZ ;  /* 0x0000001065537819 */ /* 0x000fe400000006ff */
[----:B------:R-:W-:Y:S02]  /*6e90*/  PRMT R141, R102, 0x8880, RZ ;  /* 0x00008880668d7816 */ /* 0x000fe400000000ff */
[----:B------:R-:W-:Y:S02]  /*6ea0*/  SHF.R.S32.HI R83, RZ, 0x18, R83 ;  /* 0x00000018ff537819 */ /* 0x000fe40000011453 */
[C---:B------:R-:W-:Y:S02]  /*6eb0*/  PRMT R138, R103.reuse, 0x8880, RZ ;  /* 0x00008880678a7816 */ /* 0x040fe400000000ff */
[----:B------:R-:W-:Y:S01]  /*6ec0*/  SHF.L.U32 R137, R103, 0x10, RZ ;  /* 0x0000001067897819 */ /* 0x000fe200000006ff */
[----:B------:R-:W-:Y:S01]  /*6ed0*/  UIADD3 UR5, UPT, UPT, UR5, 0xa0, URZ ;  /* 0x000000a005057890 */ /* 0x000fe2000fffe0ff */
[----:B-1----:R-:W-:Y:S01]  /*6ee0*/  IMAD R4, R78, R4, RZ ;  /* 0x000000044e047224 */ /* 0x002fe200078e02ff */
[----:B------:R-:W-:Y:S01]  /*6ef0*/  PRMT R135, R88, 0x8880, RZ ;  /* 0x0000888058877816 */ /* 0x000fe200000000ff */
[C---:B------:R-:W-:Y:S01]  /*6f00*/  IMAD R5, R78.reuse, R5, RZ ;  /* 0x000000054e057224 */ /* 0x040fe200078e02ff */
[----:B------:R-:W-:Y:S01]  /*6f10*/  UPRMT UR5, UR37, 0x654, UR5 ;  /* 0x0000065425057896 */ /* 0x000fe20008000005 */
[----:B------:R-:W-:Y:S01]  /*6f20*/  IMAD R4, R3, R82, R4 ;  /* 0x0000005203047224 */ /* 0x000fe200078e0204 */
[C---:B------:R-:W-:Y:S01]  /*6f30*/  PRMT R132, R89.reuse, 0x8880, RZ ;  /* 0x0000888059847816 */ /* 0x040fe200000000ff */
[----:B------:R-:W-:Y:S01]  /*6f40*/  IMAD R6, R78, R6, RZ ;  /* 0x000000064e067224 */ /* 0x000fe200078e02ff */
[----:B------:R-:W-:Y:S01]  /*6f50*/  SHF.L.U32 R131, R89, 0x10, RZ ;  /* 0x0000001059837819 */ /* 0x000fe200000006ff */
[----:B------:R-:W-:Y:S01]  /*6f60*/  IMAD R5, R0, R82, R5 ;  /* 0x0000005200057224 */ /* 0x000fe200078e0205 */
[----:B------:R-:W-:Y:S01]  /*6f70*/  PRMT R129, R90, 0x8880, RZ ;  /* 0x000088805a817816 */ /* 0x000fe200000000ff */
[----:B------:R-:W-:Y:S01]  /*6f80*/  IMAD R0, R78, R16, RZ ;  /* 0x000000104e007224 */ /* 0x000fe200078e02ff */
[----:B------:R-:W-:Y:S01]  /*6f90*/  SHF.L.U32 R128, R90, 0x10, RZ ;  /* 0x000000105a807819 */ /* 0x000fe200000006ff */
[C---:B------:R-:W-:Y:S01]  /*6fa0*/  IMAD R7, R78.reuse, R7, RZ ;  /* 0x000000074e077224 */ /* 0x040fe200078e02ff */
[----:B------:R-:W-:Y:S01]  /*6fb0*/  SYNCS.ARRIVE.TRANS64.RED.A1T0 RZ, [UR5], RZ ;  /* 0x000000ffffff79a7 */ /* 0x000fe20008100405 */
[C---:B------:R-:W-:Y:S01]  /*6fc0*/  IMAD R16, R78.reuse, R20, RZ ;  /* 0x000000144e107224 */ /* 0x040fe200078e02ff */
[C---:B------:R-:W-:Y:S01]  /*6fd0*/  PRMT R126, R91.reuse, 0x8880, RZ ;  /* 0x000088805b7e7816 */ /* 0x040fe200000000ff */
[C---:B------:R-:W-:Y:S01]  /*6fe0*/  IMAD R20, R78.reuse, R24, RZ ;  /* 0x000000184e147224 */ /* 0x040fe200078e02ff */
[----:B------:R-:W-:Y:S01]  /*6ff0*/  SHF.L.U32 R125, R91, 0x10, RZ ;  /* 0x000000105b7d7819 */ /* 0x000fe200000006ff */
[----:B------:R-:W-:Y:S01]  /*7000*/  IMAD R6, R81, R82, R6 ;  /* 0x0000005251067224 */ /* 0x000fe200078e0206 */
[----:B------:R-:W-:Y:S01]  /*7010*/  MOV R81, R143 ;  /* 0x0000008f00517202 */ /* 0x000fe20000000f00 */
[----:B------:R-:W-:Y:S01]  /*7020*/  IMAD R24, R78, R28, RZ ;  /* 0x0000001c4e187224 */ /* 0x000fe200078e02ff */
[----:B------:R-:W-:Y:S01]  /*7030*/  PRMT R123, R92, 0x8880, RZ ;  /* 0x000088805c7b7816 */ /* 0x000fe200000000ff */
[----:B------:R-:W-:Y:S01]  /*7040*/  IMAD R28, R78, R32, RZ ;  /* 0x000000204e1c7224 */ /* 0x000fe200078e02ff */
[----:B------:R-:W-:Y:S01]  /*7050*/  SHF.L.U32 R122, R92, 0x10, RZ ;  /* 0x000000105c7a7819 */ /* 0x000fe200000006ff */
[----:B------:R-:W-:Y:S01]  /*7060*/  IMAD R7, R2, R82, R7 ;  /* 0x0000005202077224 */ /* 0x000fe200078e0207 */
[----:B------:R-:W-:Y:S01]  /*7070*/  PRMT R120, R93, 0x8880, RZ ;  /* 0x000088805d787816 */ /* 0x000fe200000000ff */
[----:B------:R-:W-:Y:S01]  /*7080*/  IMAD R32, R78, R36, RZ ;  /* 0x000000244e207224 */ /* 0x000fe200078e02ff */
[----:B------:R-:W-:Y:S01]  /*7090*/  PRMT R117, R94, 0x8880, RZ ;  /* 0x000088805e757816 */ /* 0x000fe200000000ff */
[----:B------:R-:W-:Y:S01]  /*70a0*/  IMAD R2, R78, R17, RZ ;  /* 0x000000114e027224 */ /* 0x000fe200078e02ff */
[----:B------:R-:W-:Y:S01]  /*70b0*/  SHF.L.U32 R116, R94, 0x10, RZ ;  /* 0x000000105e747819 */ /* 0x000fe200000006ff */
[----:B------:R-:W-:Y:S01]  /*70c0*/  IMAD R36, R78, R40, RZ ;  /* 0x000000284e247224 */ /* 0x000fe200078e02ff */
[----:B------:R-:W-:Y:S01]  /*70d0*/  SHF.L.U32 R115, R94, 0x8, RZ ;  /* 0x000000085e737819 */ /* 0x000fe200000006ff */
[C---:B------:R-:W-:Y:S01]  /*70e0*/  IMAD R17, R78.reuse, R21, RZ ;  /* 0x000000154e117224 */ /* 0x040fe200078e02ff */
[C---:B------:R-:W-:Y:S01]  /*70f0*/  PRMT R114, R95.reuse, 0x8880, RZ ;  /* 0x000088805f727816 */ /* 0x040fe200000000ff */
[C---:B------:R-:W-:Y:S01]  /*7100*/  IMAD R40, R78.reuse, R44, RZ ;  /* 0x0000002c4e287224 */ /* 0x040fe200078e02ff */
[----:B------:R-:W-:Y:S01]  /*7110*/  SHF.L.U32 R113, R95, 0x10, RZ ;  /* 0x000000105f717819 */ /* 0x000fe200000006ff */
[----:B------:R-:W-:Y:S01]  /*7120*/  IMAD R21, R78, R25, RZ ;  /* 0x000000194e157224 */ /* 0x000fe200078e02ff */
[----:B------:R-:W-:Y:S01]  /*7130*/  PRMT R111, R96, 0x8880, RZ ;  /* 0x00008880606f7816 */ /* 0x000fe200000000ff */
        /* <DEDUP_REMOVED lines=8> */
[C---:B------:R-:W-:Y:S01]  /*71c0*/  IMAD R52, R78.reuse, R56, RZ ;  /* 0x000000384e347224 */ /* 0x040fe200078e02ff */
[----:B------:R-:W-:Y:S01]  /*71d0*/  SHF.L.U32 R142, R101, 0x8, RZ ;  /* 0x00000008658e7819 */ /* 0x000fe200000006ff */
[C---:B------:R-:W-:Y:S01]  /*71e0*/  IMAD R8, R78.reuse, R8, RZ ;  /* 0x000000084e087224 */ /* 0x040fe200078e02ff */
[C---:B------:R-:W-:Y:S01]  /*71f0*/  SHF.L.U32 R101, R99.reuse, 0x10, RZ ;  /* 0x0000001063657819 */ /* 0x040fe200000006ff */
[----:B------:R-:W-:Y:S01]  /*7200*/  IMAD R33, R78, R37, RZ ;  /* 0x000000254e217224 */ /* 0x000fe200078e02ff */
[----:B------:R-:W-:Y:S01]  /*7210*/  SHF.L.U32 R139, R102, 0x8, RZ ;  /* 0x00000008668b7819 */ /* 0x000fe200000006ff */
[C---:B------:R-:W-:Y:S01]  /*7220*/  IMAD R56, R78.reuse, R60, RZ ;  /* 0x0000003c4e387224 */ /* 0x040fe200078e02ff */
[----:B------:R-:W-:Y:S01]  /*7230*/  PRMT R102, R99, 0x8880, RZ ;  /* 0x0000888063667816 */ /* 0x000fe200000000ff */
[C---:B------:R-:W-:Y:S01]  /*7240*/  IMAD R37, R78.reuse, R41, RZ ;  /* 0x000000294e257224 */ /* 0x040fe200078e02ff */
[----:B------:R-:W-:Y:S01]  /*7250*/  SHF.L.U32 R136, R103, 0x8, RZ ;  /* 0x0000000867887819 */ /* 0x000fe200000006ff */
[C---:B------:R-:W-:Y:S01]  /*7260*/  IMAD R60, R78.reuse, R64, RZ ;  /* 0x000000404e3c7224 */ /* 0x040fe200078e02ff */
[----:B------:R-:W-:Y:S01]  /*7270*/  I2IP.S8.S32.SAT R64, R7, R6, RZ ;  /* 0x0000000607407239 */ /* 0x000fe200000014ff */
[C---:B------:R-:W-:Y:S01]  /*7280*/  IMAD R9, R78.reuse, R9, RZ ;  /* 0x000000094e097224 */ /* 0x040fe200078e02ff */
[----:B------:R-:W-:Y:S01]  /*7290*/  SHF.R.S32.HI R6, RZ, 0x18, R140 ;  /* 0x00000018ff067819 */ /* 0x000fe2000001148c */
[C---:B------:R-:W-:Y:S01]  /*72a0*/  IMAD R41, R78.reuse, R45, RZ ;  /* 0x0000002d4e297224 */ /* 0x040fe200078e02ff */
[----:B------:R-:W-:Y:S01]  /*72b0*/  SHF.R.S32.HI R7, RZ, 0x18, R142 ;  /* 0x00000018ff077819 */ /* 0x000fe2000001148e */
[----:B------:R-:W-:Y:S01]  /*72c0*/  IMAD R45, R78, R49, RZ ;  /* 0x000000314e2d7224 */ /* 0x000fe200078e02ff */
[----:B------:R-:W-:Y:S01]  /*72d0*/  SHF.L.U32 R133, R88, 0x8, RZ ;  /* 0x0000000858857819 */ /* 0x000fe200000006ff */
[C---:B------:R-:W-:Y:S01]  /*72e0*/  IMAD R10, R78.reuse, R10, RZ ;  /* 0x0000000a4e0a7224 */ /* 0x040fe200078e02ff */
[----:B------:R-:W-:Y:S01]  /*72f0*/  SHF.R.S32.HI R88, RZ, 0x18, R89 ;  /* 0x00000018ff587819 */ /* 0x000fe20000011459 */
[C---:B------:R-:W-:Y:S01]  /*7300*/  IMAD R49, R78.reuse, R53, RZ ;  /* 0x000000354e317224 */ /* 0x040fe200078e02ff */
[----:B------:R-:W-:Y:S01]  /*7310*/  SHF.L.U32 R130, R89, 0x8, RZ ;  /* 0x0000000859827819 */ /* 0x000fe200000006ff */
[-C--:B------:R-:W-:Y:S01]  /*7320*/  IMAD R8, R81, R82.reuse, R8 ;  /* 0x0000005251087224 */ /* 0x080fe200078e0208 */
[----:B------:R-:W-:Y:S01]  /*7330*/  SHF.R.S32.HI R81, RZ, 0x18, R139 ;  /* 0x00000018ff517819 */ /* 0x000fe2000001148b */
[C---:B------:R-:W-:Y:S01]  /*7340*/  IMAD R53, R78.reuse, R57, RZ ;  /* 0x000000394e357224 */ /* 0x040fe200078e02ff */
[----:B------:R-:W-:Y:S01]  /*7350*/  SHF.R.S32.HI R89, RZ, 0x18, R90 ;  /* 0x00000018ff597819 */ /* 0x000fe2000001145a */
[C---:B------:R-:W-:Y:S01]  /*7360*/  IMAD R11, R78.reuse, R11, RZ ;  /* 0x0000000b4e0b7224 */ /* 0x040fe200078e02ff */
[----:B------:R-:W-:Y:S01]  /*7370*/  SHF.R.S32.HI R90, RZ, 0x18, R91 ;  /* 0x00000018ff5a7819 */ /* 0x000fe2000001145b */
[C---:B------:R-:W-:Y:S01]  /*7380*/  IMAD R57, R78.reuse, R61, RZ ;  /* 0x0000003d4e397224 */ /* 0x040fe200078e02ff */
[----:B------:R-:W-:Y:S01]  /*7390*/  SHF.L.U32 R124, R91, 0x8, RZ ;  /* 0x000000085b7c7819 */ /* 0x000fe200000006ff */
[----:B------:R-:W-:Y:S01]  /*73a0*/  IMAD R9, R83, R82, R9 ;  /* 0x0000005253097224 */ /* 0x000fe200078e0209 */
[----:B------:R-:W-:Y:S01]  /*73b0*/  SHF.R.S32.HI R91, RZ, 0x18, R92 ;  /* 0x00000018ff5b7819 */ /* 0x000fe2000001145c */
[----:B------:R-:W-:Y:S01]  /*73c0*/  IMAD R61, R78, R65, RZ ;  /* 0x000000414e3d7224 */ /* 0x000fe200078e02ff */
[----:B------:R-:W-:Y:S01]  /*73d0*/  SHF.L.U32 R121, R92, 0x8, RZ ;  /* 0x000000085c797819 */ /* 0x000fe200000006ff */
[C---:B------:R-:W-:Y:S01]  /*73e0*/  IMAD R12, R78.reuse, R12, RZ ;  /* 0x0000000c4e0c7224 */ /* 0x040fe200078e02ff */
[----:B------:R-:W-:Y:S01]  /*73f0*/  SHF.R.S32.HI R92, RZ, 0x18, R93 ;  /* 0x00000018ff5c7819 */ /* 0x000fe2000001145d */
[----:B------:R-:W-:Y:S01]  /*7400*/  IMAD.MOV.U32 R65, RZ, RZ, R141 ;  /* 0x000000ffff417224 */ /* 0x000fe200078e008d */
[----:B------:R-:W-:Y:S01]  /*7410*/  SHF.L.U32 R118, R93, 0x8, RZ ;  /* 0x000000085d767819 */ /* 0x000fe200000006ff */
[----:B------:R-:W-:Y:S01]  /*7420*/  IMAD R10, R7, R82, R10 ;  /* 0x00000052070a7224 */ /* 0x000fe200078e020a */
[----:B------:R-:W-:Y:S01]  /*7430*/  MOV R7, R138 ;  /* 0x0000008a00077202 */ /* 0x000fe20000000f00 */
[----:B------:R-:W-:Y:S01]  /*7440*/  IMAD R13, R78, R13, RZ ;  /* 0x0000000d4e0d7224 */ /* 0x000fe200078e02ff */
[----:B------:R-:W-:Y:S01]  /*7450*/  SHF.R.S32.HI R93, RZ, 0x18, R94 ;  /* 0x00000018ff5d7819 */ /* 0x000fe2000001145e */
[----:B------:R-:W-:Y:S01]  /*7460*/  IMAD R11, R84, R82, R11 ;  /* 0x00000052540b7224 */ /* 0x000fe200078e020b */
[----:B------:R-:W-:Y:S01]  /*7470*/  I2IP.S8.S32.SAT R84, R5, R4, R64 ;  /* 0x0000000405547239 */ /* 0x000fe20000001440 */
[C---:B------:R-:W-:Y:S01]  /*7480*/  IMAD R14, R78.reuse, R14, RZ ;  /* 0x0000000e4e0e7224 */ /* 0x040fe200078e02ff */
[----:B------:R-:W-:Y:S01]  /*7490*/  SHF.R.S32.HI R5, RZ, 0x18, R137 ;  /* 0x00000018ff057819 */ /* 0x000fe20000011489 */
[----:B------:R-:W-:Y:S01]  /*74a0*/  IMAD R12, R65, R82, R12 ;  /* 0x00000052410c7224 */ /* 0x000fe200078e020c */
[----:B------:R-:W-:Y:S01]  /*74b0*/  I2IP.S8.S32.SAT R10, R11, R10, RZ ;  /* 0x0000000a0b0a7239 */ /* 0x000fe200000014ff */
[----:B------:R-:W-:Y:S01]  /*74c0*/  IMAD R15, R78, R15, RZ ;  /* 0x0000000f4e0f7224 */ /* 0x000fe200078e02ff */
[----:B------:R-:W-:Y:S01]  /*74d0*/  SHF.R.S32.HI R94, RZ, 0x18, R95 ;  /* 0x00000018ff5e7819 */ /* 0x000fe2000001145f */
[-C--:B------:R-:W-:Y:S01]  /*74e0*/  IMAD R13, R6, R82.reuse, R13 ;  /* 0x00000052060d7224 */ /* 0x080fe200078e020d */
[----:B------:R-:W-:Y:S01]  /*74f0*/  SHF.R.S32.HI R6, RZ, 0x18, R134 ;  /* 0x00000018ff067819 */ /* 0x000fe20000011486 */
[-C--:B------:R-:W-:Y:S01]  /*7500*/  IMAD R14, R81, R82.reuse, R14 ;  /* 0x00000052510e7224 */ /* 0x080fe200078e020e */
        /* <DEDUP_REMOVED lines=10> */
[----:B------:R-:W-:Y:S01]  /*75b0*/  MOV R5, R135 ;  /* 0x0000008700057202 */ /* 0x000fe20000000f00 */
[-C--:B------:R-:W-:Y:S01]  /*75c0*/  IMAD R3, R4, R82.reuse, R3 ;  /* 0x0000005204037224 */ /* 0x080fe200078e0203 */
[----:B------:R-:W-:Y:S01]  /*75d0*/  SHF.R.S32.HI R4, RZ, 0x18, R131 ;  /* 0x00000018ff047819 */ /* 0x000fe20000011483 */
[----:B------:R-:W-:Y:S01]  /*75e0*/  IMAD R19, R86, R82, R19 ;  /* 0x0000005256137224 */ /* 0x000fe200078e0213 */
[----:B------:R-:W-:Y:S01]  /*75f0*/  I2IP.S8.S32.SAT R86, R13, R12, R14 ;  /* 0x0000000c0d567239 */ /* 0x000fe2000000140e */
[----:B------:R-:W-:Y:S01]  /*7600*/  IMAD R18, R78, R22, RZ ;  /* 0x000000164e127224 */ /* 0x000fe200078e02ff */
[----:B------:R-:W-:Y:S01]  /*7610*/  SHF.L.U32 R109, R96, 0x8, RZ ;  /* 0x00000008606d7819 */ /* 0x000fe200000006ff */
[----:B------:R-:W-:Y:S01]  /*7620*/  IMAD R16, R5, R82, R16 ;  /* 0x0000005205107224 */ /* 0x000fe200078e0210 */
[----:B------:R-:W-:Y:S01]  /*7630*/  I2IP.S8.S32.SAT R19, R19, R3, RZ ;  /* 0x0000000313137239 */ /* 0x000fe200000014ff */
[----:B------:R-:W-:Y:S01]  /*7640*/  IMAD R23, R78, R23, RZ ;  /* 0x000000174e177224 */ /* 0x000fe200078e02ff */
[----:B------:R-:W-:Y:S01]  /*7650*/  MOV R3, R132 ;  /* 0x0000008400037202 */ /* 0x000fe20000000f00 */
[-C--:B------:R-:W-:Y:S01]  /*7660*/  IMAD R17, R6, R82.reuse, R17 ;  /* 0x0000005206117224 */ /* 0x080fe200078e0211 */
[----:B------:R-:W-:Y:S01]  /*7670*/  MOV R5, R129 ;  /* 0x0000008100057202 */ /* 0x000fe20000000f00 */
[-C--:B------:R-:W-:Y:S01]  /*7680*/  IMAD R18, R7, R82.reuse, R18 ;  /* 0x0000005207127224 */ /* 0x080fe200078e0212 */
[----:B------:R-:W-:Y:S01]  /*7690*/  SHF.R.S32.HI R7, RZ, 0x18, R127 ;  /* 0x00000018ff077819 */ /* 0x000fe2000001147f */
[----:B------:R-:W-:Y:S01]  /*76a0*/  IMAD R23, R87, R82, R23 ;  /* 0x0000005257177224 */ /* 0x000fe200078e0217 */
[----:B------:R-:W-:Y:S01]  /*76b0*/  I2IP.S8.S32.SAT R87, R2, R0, R19 ;  /* 0x0000000002577239 */ /* 0x000fe20000001413 */
[----:B------:R-:W-:Y:S01]  /*76c0*/  IMAD R20, R3, R82, R20 ;  /* 0x0000005203147224 */ /* 0x000fe200078e0214 */
[----:B------:R-:W-:Y:S01]  /*76d0*/  SHF.R.S32.HI R3, RZ, 0x18, R130 ;  /* 0x00000018ff037819 */ /* 0x000fe20000011482 */
[C---:B------:R-:W-:Y:S01]  /*76e0*/  IMAD R22, R78.reuse, R26, RZ ;  /* 0x0000001a4e167224 */ /* 0x040fe200078e02ff */
[----:B------:R-:W-:Y:S01]  /*76f0*/  I2IP.S8.S32.SAT R18, R23, R18, RZ ;  /* 0x0000001217127239 */ /* 0x000fe200000014ff */
[----:B------:R-:W-:Y:S01]  /*7700*/  IMAD R27, R78, R27, RZ ;  /* 0x0000001b4e1b7224 */ /* 0x000fe200078e02ff */
[----:B------:R1:W-:Y:S01]  /*7710*/  STS.128 [R153+UR49+0x6200], R84 ;  /* 0x0062005499007988 */ /* 0x0003e20008000c31 */
[----:B------:R-:W-:Y:S01]  /*7720*/  IMAD R21, R4, R82, R21 ;  /* 0x0000005204157224 */ /* 0x000fe200078e0215 */
[----:B------:R-:W-:Y:S01]  /*7730*/  I2IP.S8.S32.SAT R16, R17, R16, R18 ;  /* 0x0000001011107239 */ /* 0x000fe20000001412 */
[-C--:B------:R-:W-:Y:S01]  /*7740*/  IMAD R22, R3, R82.reuse, R22 ;  /* 0x0000005203167224 */ /* 0x080fe200078e0216 */
[----:B------:R-:W-:Y:S01]  /*7750*/  SHF.R.S32.HI R0, RZ, 0x18, R128 ;  /* 0x00000018ff007819 */ /* 0x000fe20000011480 */
[----:B------:R-:W-:Y:S01]  /*7760*/  IMAD R27, R88, R82, R27 ;  /* 0x00000052581b7224 */ /* 0x000fe200078e021b */
[----:B------:R-:W-:Y:S01]  /*7770*/  SHF.R.S32.HI R96, RZ, 0x18, R97 ;  /* 0x00000018ff607819 */ /* 0x000fe20000011461 */
[C---:B------:R-:W-:Y:S01]  /*7780*/  IMAD R26, R78.reuse, R30, RZ ;  /* 0x0000001e4e1a7224 */ /* 0x040fe200078e02ff */
[----:B------:R-:W-:Y:S01]  /*7790*/  SHF.L.U32 R106, R97, 0x8, RZ ;  /* 0x00000008616a7819 */ /* 0x000fe200000006ff */
[----:B------:R-:W-:Y:S01]  /*77a0*/  IMAD R24, R5, R82, R24 ;  /* 0x0000005205187224 */ /* 0x000fe200078e0218 */
[----:B------:R-:W-:Y:S01]  /*77b0*/  I2IP.S8.S32.SAT R17, R27, R22, RZ ;  /* 0x000000161b117239 */ /* 0x000fe200000014ff */
[----:B------:R-:W-:Y:S01]  /*77c0*/  IMAD R31, R78, R31, RZ ;  /* 0x0000001f4e1f7224 */ /* 0x000fe200078e02ff */
[----:B------:R-:W-:Y:S01]  /*77d0*/  SHF.R.S32.HI R5, RZ, 0x18, R124 ;  /* 0x00000018ff057819 */ /* 0x000fe2000001147c */
[----:B------:R-:W-:Y:S01]  /*77e0*/  IMAD R25, R0, R82, R25 ;  /* 0x0000005200197224 */ /* 0x000fe200078e0219 */
[----:B------:R-:W-:Y:S01]  /*77f0*/  I2IP.S8.S32.SAT R17, R21, R20, R17 ;  /* 0x0000001415117239 */ /* 0x000fe20000001411 */
[-C--:B------:R-:W-:Y:S01]  /*7800*/  IMAD R26, R7, R82.reuse, R26 ;  /* 0x00000052071a7224 */ /* 0x080fe200078e021a */
[----:B------:R-:W-:Y:S01]  /*7810*/  SHF.R.S32.HI R0, RZ, 0x18, R125 ;  /* 0x00000018ff007819 */ /* 0x000fe2000001147d */
[----:B------:R-:W-:Y:S01]  /*7820*/  IMAD.MOV.U32 R3, RZ, RZ, R126 ;  /* 0x000000ffff037224 */ /* 0x000fe200078e007e */
[----:B------:R-:W-:Y:S01]  /*7830*/  SHF.R.S32.HI R7, RZ, 0x18, R118 ;  /* 0x00000018ff077819 */ /* 0x000fe20000011476 */
[----:B------:R-:W-:Y:S01]  /*7840*/  IMAD R31, R89, R82, R31 ;  /* 0x00000052591f7224 */ /* 0x000fe200078e021f */
[----:B------:R-:W-:Y:S01]  /*7850*/  SHF.R.S32.HI R97, RZ, 0x18, R98 ;  /* 0x00000018ff617819 */ /* 0x000fe20000011462 */
[----:B------:R-:W-:Y:S01]  /*7860*/  IMAD R30, R78, R34, RZ ;  /* 0x000000224e1e7224 */ /* 0x000fe200078e02ff */
[----:B------:R-:W-:Y:S01]  /*7870*/  SHF.L.U32 R103, R98, 0x8, RZ ;  /* 0x0000000862677819 */ /* 0x000fe200000006ff */
[----:B------:R-:W-:Y:S01]  /*7880*/  IMAD R28, R3, R82, R28 ;  /* 0x00000052031c7224 */ /* 0x000fe200078e021c */
[----:B------:R-:W-:Y:S01]  /*7890*/  I2IP.S8.S32.SAT R18, R31, R26, RZ ;  /* 0x0000001a1f127239 */ /* 0x000fe200000014ff */
[----:B------:R-:W-:Y:S01]  /*78a0*/  IMAD R35, R78, R35, RZ ;  /* 0x000000234e237224 */ /* 0x000fe200078e02ff */
[----:B------:R-:W-:Y:S01]  /*78b0*/  MOV R3, R123 ;  /* 0x0000007b00037202 */ /* 0x000fe20000000f00 */
[----:B------:R-:W-:Y:S01]  /*78c0*/  IMAD R29, R0, R82, R29 ;  /* 0x00000052001d7224 */ /* 0x000fe200078e021d */
[----:B------:R-:W-:Y:S01]  /*78d0*/  I2IP.S8.S32.SAT R18, R25, R24, R18 ;  /* 0x0000001819127239 */ /* 0x000fe20000001412 */
[-C--:B------:R-:W-:Y:S01]  /*78e0*/  IMAD R30, R5, R82.reuse, R30 ;  /* 0x00000052051e7224 */ /* 0x080fe200078e021e */
[----:B------:R-:W-:Y:S01]  /*78f0*/  SHF.R.S32.HI R0, RZ, 0x18, R122 ;  /* 0x00000018ff007819 */ /* 0x000fe2000001147a */
[----:B------:R-:W-:Y:S01]  /*7900*/  IMAD R35, R90, R82, R35 ;  /* 0x000000525a237224 */ /* 0x000fe200078e0223 */
[----:B------:R-:W-:Y:S01]  /*7910*/  MOV R5, R120 ;  /* 0x0000007800057202 */ /* 0x000fe20000000f00 */
[----:B------:R-:W-:Y:S01]  /*7920*/  IMAD R32, R3, R82, R32 ;  /* 0x0000005203207224 */ /* 0x000fe200078e0220 */
[----:B------:R-:W-:Y:S01]  /*7930*/  SHF.R.S32.HI R3, RZ, 0x18, R121 ;  /* 0x00000018ff037819 */ /* 0x000fe20000011479 */
[C---:B------:R-:W-:Y:S01]  /*7940*/  IMAD R34, R78.reuse, R38, RZ ;  /* 0x000000264e227224 */ /* 0x040fe200078e02ff */
[----:B------:R-:W-:Y:S01]  /*7950*/  I2IP.S8.S32.SAT R19, R35, R30, RZ ;  /* 0x0000001e23137239 */ /* 0x000fe200000014ff */
[----:B------:R-:W-:Y:S01]  /*7960*/  IMAD R39, R78, R39, RZ ;  /* 0x000000274e277224 */ /* 0x000fe200078e02ff */
[----:B------:R-:W-:Y:S01]  /*7970*/  SHF.R.S32.HI R98, RZ, 0x18, R99 ;  /* 0x00000018ff627819 */ /* 0x000fe20000011463 */
[----:B------:R-:W-:Y:S01]  /*7980*/  IMAD R33, R0, R82, R33 ;  /* 0x0000005200217224 */ /* 0x000fe200078e0221 */
[----:B------:R-:W-:Y:S01]  /*7990*/  I2IP.S8.S32.SAT R19, R29, R28, R19 ;  /* 0x0000001c1d137239 */ /* 0x000fe20000001413 */
[-C--:B------:R-:W-:Y:S01]  /*79a0*/  IMAD R34, R3, R82.reuse, R34 ;  /* 0x0000005203227224 */ /* 0x080fe200078e0222 */
[----:B------:R-:W-:Y:S01]  /*79b0*/  SHF.R.S32.HI R0, RZ, 0x18, R119 ;  /* 0x00000018ff007819 */ /* 0x000fe20000011477 */
[----:B------:R-:W-:Y:S01]  /*79c0*/  IMAD R39, R91, R82, R39 ;  /* 0x000000525b277224 */ /* 0x000fe200078e0227 */
[----:B------:R-:W-:Y:S01]  /*79d0*/  MOV R3, R117 ;  /* 0x0000007500037202 */ /* 0x000fe20000000f00 */
[C---:B------:R-:W-:Y:S01]  /*79e0*/  IMAD R38, R78.reuse, R42, RZ ;  /* 0x0000002a4e267224 */ /* 0x040fe200078e02ff */
[----:B------:R1:W-:Y:S01]  /*79f0*/  STS.128 [R172+0x6200], R16 ;  /* 0x00620010ac007388 */ /* 0x0003e20000000c00 */
        /* <DEDUP_REMOVED lines=8> */
[-C--:B------:R-:W-:Y:S01]  /*7a80*/  IMAD R43, R92, R82.reuse, R43 ;  /* 0x000000525c2b7224 */ /* 0x080fe200078e022b */
[----:B------:R-:W-:Y:S01]  /*7a90*/  SHF.R.S32.HI R7, RZ, 0x18, R112 ;  /* 0x00000018ff077819 */ /* 0x000fe20000011470 */
[----:B------:R-:W-:Y:S01]  /*7aa0*/  IMAD R40, R3, R82, R40 ;  /* 0x0000005203287224 */ /* 0x000fe200078e0228 */
[----:B------:R-:W-:Y:S01]  /*7ab0*/  SHF.R.S32.HI R3, RZ, 0x18, R115 ;  /* 0x00000018ff037819 */ /* 0x000fe20000011473 */
[C---:B------:R-:W-:Y:S01]  /*7ac0*/  IMAD R42, R78.reuse, R46, RZ ;  /* 0x0000002e4e2a7224 */ /* 0x040fe200078e02ff */
[----:B------:R-:W-:Y:S01]  /*7ad0*/  I2IP.S8.S32.SAT R38, R43, R38, RZ ;  /* 0x000000262b267239 */ /* 0x000fe200000014ff */
[----:B------:R-:W-:Y:S01]  /*7ae0*/  IMAD R47, R78, R47, RZ ;  /* 0x0000002f4e2f7224 */ /* 0x000fe200078e02ff */
[----:B------:R-:W-:Y:S01]  /*7af0*/  SHF.L.U32 R100, R99, 0x8, RZ ;  /* 0x0000000863647819 */ /* 0x000fe200000006ff */
[----:B------:R-:W-:Y:S01]  /*7b00*/  IMAD R41, R0, R82, R41 ;  /* 0x0000005200297224 */ /* 0x000fe200078e0229 */
[----:B------:R-:W-:Y:S01]  /*7b10*/  I2IP.S8.S32.SAT R33, R37, R36, R38 ;  /* 0x0000002425217239 */ /* 0x000fe20000001426 */
[-C--:B------:R-:W-:Y:S01]  /*7b20*/  IMAD R42, R3, R82.reuse, R42 ;  /* 0x00000052032a7224 */ /* 0x080fe200078e022a */
[----:B------:R-:W-:Y:S01]  /*7b30*/  SHF.R.S32.HI R0, RZ, 0x18, R113 ;  /* 0x00000018ff007819 */ /* 0x000fe20000011471 */
[----:B------:R-:W-:Y:S01]  /*7b40*/  IMAD R47, R93, R82, R47 ;  /* 0x000000525d2f7224 */ /* 0x000fe200078e022f */
[----:B------:R-:W-:Y:S01]  /*7b50*/  IADD3 R76, PT, PT, R76, 0x1, RZ ;  /* 0x000000014c4c7810 */ /* 0x000fe20007ffe0ff */
[C---:B------:R-:W-:Y:S02]  /*7b60*/  IMAD R46, R78.reuse, R50, RZ ;  /* 0x000000324e2e7224 */ /* 0x040fe400078e02ff */
        /* <DEDUP_REMOVED lines=8> */
[----:B------:R-:W-:Y:S02]  /*7bf0*/  IMAD.MOV.U32 R3, RZ, RZ, R111 ;  /* 0x000000ffff037224 */ /* 0x000fe400078e006f */
[-C--:B------:R-:W-:Y:S02]  /*7c00*/  IMAD R51, R94, R82.reuse, R51 ;  /* 0x000000525e337224 */ /* 0x080fe400078e0233 */
[----:B------:R-:W-:Y:S01]  /*7c10*/  IMAD R48, R3, R82, R48 ;  /* 0x0000005203307224 */ /* 0x000fe200078e0230 */
[----:B------:R-:W-:Y:S01]  /*7c20*/  SHF.R.S32.HI R3, RZ, 0x18, R109 ;  /* 0x00000018ff037819 */ /* 0x000fe2000001146d */
[C---:B------:R-:W-:Y:S01]  /*7c30*/  IMAD R50, R78.reuse, R54, RZ ;  /* 0x000000364e327224 */ /* 0x040fe200078e02ff */
[----:B------:R-:W-:Y:S01]  /*7c40*/  I2IP.S8.S32.SAT R35, R51, R46, RZ ;  /* 0x0000002e33237239 */ /* 0x000fe200000014ff */
[----:B------:R-:W-:Y:S02]  /*7c50*/  IMAD R55, R78, R55, RZ ;  /* 0x000000374e377224 */ /* 0x000fe400078e02ff */
[----:B------:R-:W-:Y:S01]  /*7c60*/  IMAD R49, R0, R82, R49 ;  /* 0x0000005200317224 */ /* 0x000fe200078e0231 */
[----:B------:R-:W-:Y:S01]  /*7c70*/  I2IP.S8.S32.SAT R35, R45, R44, R35 ;  /* 0x0000002c2d237239 */ /* 0x000fe20000001423 */
[-C--:B------:R-:W-:Y:S01]  /*7c80*/  IMAD R50, R3, R82.reuse, R50 ;  /* 0x0000005203327224 */ /* 0x080fe200078e0232 */
[----:B------:R-:W-:Y:S01]  /*7c90*/  SHF.R.S32.HI R0, RZ, 0x18, R107 ;  /* 0x00000018ff007819 */ /* 0x000fe2000001146b */
[----:B------:R-:W-:Y:S01]  /*7ca0*/  IMAD R55, R95, R82, R55 ;  /* 0x000000525f377224 */ /* 0x000fe200078e0237 */
[----:B------:R-:W-:Y:S01]  /*7cb0*/  SHF.R.S32.HI R3, RZ, 0x18, R106 ;  /* 0x00000018ff037819 */ /* 0x000fe2000001146a */
        /* <DEDUP_REMOVED lines=11> */
[----:B------:R-:W-:Y:S01]  /*7d70*/  SHF.R.S32.HI R3, RZ, 0x18, R103 ;  /* 0x00000018ff037819 */ /* 0x000fe20000011467 */
[----:B------:R-:W-:Y:S02]  /*7d80*/  IMAD R58, R78, R62, RZ ;  /* 0x0000003e4e3a7224 */ /* 0x000fe400078e02ff */
[----:B------:R-:W-:Y:S01]  /*7d90*/  IMAD R56, R5, R82, R56 ;  /* 0x0000005205387224 */ /* 0x000fe200078e0238 */
[----:B------:R-:W-:Y:S01]  /*7da0*/  MOV R5, R102 ;  /* 0x0000006600057202 */ /* 0x000fe20000000f00 */
[----:B------:R-:W-:Y:S01]  /*7db0*/  IMAD R57, R0, R82, R57 ;  /* 0x0000005200397224 */ /* 0x000fe200078e0239 */
[----:B------:R-:W-:Y:S01]  /*7dc0*/  SHF.R.S32.HI R0, RZ, 0x18, R101 ;  /* 0x00000018ff007819 */ /* 0x000fe20000011465 */
[C---:B------:R-:W-:Y:S01]  /*7dd0*/  IMAD R63, R78.reuse, R63, RZ ;  /* 0x0000003f4e3f7224 */ /* 0x040fe200078e02ff */
[----:B------:R-:W-:Y:S01]  /*7de0*/  I2IP.S8.S32.SAT R54, R59, R54, RZ ;  /* 0x000000363b367239 */ /* 0x000fe200000014ff */
[-C--:B------:R-:W-:Y:S01]  /*7df0*/  IMAD R58, R3, R82.reuse, R58 ;  /* 0x00000052033a7224 */ /* 0x080fe200078e023a */
[----:B------:R-:W-:Y:S01]  /*7e00*/  SHF.R.S32.HI R3, RZ, 0x18, R100 ;  /* 0x00000018ff037819 */ /* 0x000fe20000011464 */
[----:B------:R-:W-:Y:S01]  /*7e10*/  IMAD R63, R97, R82, R63 ;  /* 0x00000052613f7224 */ /* 0x000fe200078e023f */
[----:B------:R-:W-:Y:S01]  /*7e20*/  I2IP.S8.S32.SAT R49, R53, R52, R54 ;  /* 0x0000003435317239 */ /* 0x000fe20000001436 */
        /* <DEDUP_REMOVED lines=19> */
[----:B------:R-:W-:Y:S02]  /*7f60*/  UIADD3 UR8, UP0, UPT, UR52, 0x680, URZ ;  /* 0x0000068034087890 */ /* 0x000fe4000ff1e0ff */
[----:B------:R-:W-:Y:S02]  /*7f70*/  UIADD3 UR5, UPT, UPT, UR41, 0x40, URZ ;  /* 0x0000004029057890 */ /* 0x000fe4000fffe0ff */
[----:B------:R-:W-:Y:S02]  /*7f80*/  UIADD3 UR4, UPT, UPT, UR49, 0x6200, URZ ;  /* 0x0000620031047890 */ /* 0x000fe4000fffe0ff */
[----:B------:R-:W-:Y:S01]  /*7f90*/  UIADD3.X UR9, UPT, UPT, URZ, UR53, URZ, UP0, !UPT ;  /* 0x00000035ff097290 */ /* 0x000fe200087fe4ff */
[----:B------:R-:W-:Y:S01]  /*7fa0*/  UMOV UR6, UR42 ;  /* 0x0000002a00067c82 */ /* 0x000fe20008000000 */
[----:B------:R-:W-:Y:S07]  /*7fb0*/  UMOV UR7, UR36 ;  /* 0x0000002400077c82 */ /* 0x000fee0008000000 */
[----:B------:R2:W-:Y:S01]  /*7fc0*/  UTMASTG.3D [UR4], [UR8] ;  /* 0x00000004080073b5 */ /* 0x0005e20008010000 */
[----:B------:R0:W-:Y:S01]  /*7fd0*/  UTMACMDFLUSH ;  /* 0x00000000000079b7 */ /* 0x0001e20000000000 */
[----:B--2---:R-:W-:Y:S04]  /*7fe0*/  DEPBAR.LE SB0, 0x1 ;  /* 0x000080400000791a */ /* 0x004fe80000000000 */
.L_x_102:
[----:B------:R-:W-:Y:S05]  /*7ff0*/  BSYNC.RECONVERGENT B0 ;  /* 0x0000000000007941 */ /* 0x000fea0003800200 */
.L_x_101:
[----:B------:R-:W-:Y:S01]  /*8000*/  BAR.SYNC.DEFER_BLOCKING 0x1, 0x80 ;  /* 0x0042000000007b1d */ /* 0x000fe20000010000 */
[----:B------:R-:W-:Y:S01]  /*8010*/  ISETP.NE.AND P2, PT, R168, RZ, PT ;  /* 0x000000ffa800720c */ /* 0x000fe20003f45270 */
[----:B------:R-:W-:Y:S01]  /*8020*/  IMAD.IADD R20, R75, 0x1, R150 ;  /* 0x000000014b147824 */ /* 0x000fe200078e0296 */
[----:B------:R-:W-:Y:S01]  /*8030*/  ISETP.NE.AND P0, PT, R169, 0x2, PT ;  /* 0x00000002a900780c */ /* 0x000fe20003f05270 */
[----:B------:R-:W-:Y:S01]  /*8040*/  IMAD.IADD R21, R77, 0x1, R152 ;  /* 0x000000014d157824 */ /* 0x000fe200078e0298 */
[----:B------:R-:W-:Y:S02]  /*8050*/  ISETP.NE.AND P1, PT, R76, 0x4, PT ;  /* 0x000000044c00780c */ /* 0x000fe40003f25270 */
[----:B------:R-:W-:Y:S02]  /*8060*/  SEL R0, RZ, 0x1, P0 ;  /* 0x00000001ff007807 */ /* 0x000fe40000000000 */
[----:B------:R-:W-:Y:S02]  /*8070*/  SEL R3, RZ, 0x1, P1 ;  /* 0x00000001ff037807 */ /* 0x000fe40000800000 */
[----:B------:R-:W-:Y:S02]  /*8080*/  LOP3.LUT R161, R161, R0, RZ, 0x3c, !PT ;  /* 0x00000000a1a17212 */ /* 0x000fe400078e3cff */
[----:B------:R-:W-:Y:S02]  /*8090*/  LOP3.LUT R162, R162, R3, RZ, 0x3c, !PT ;  /* 0x00000003a2a27212 */ /* 0x000fe400078e3cff */
[----:B------:R-:W-:Y:S02]  /*80a0*/  @P2 R2UR UR36, R158 ;  /* 0x000000009e2422ca */ /* 0x000fe400000e0000 */
[----:B------:R-:W-:Y:S02]  /*80b0*/  SEL R169, R169, RZ, P0 ;  /* 0x000000ffa9a97207 */ /* 0x000fe40000000000 */
[----:B------:R-:W-:Y:S01]  /*80c0*/  SEL R76, R76, RZ, P1 ;  /* 0x000000ff4c4c7207 */ /* 0x000fe20000800000 */
[----:B------:R-:W-:Y:S10]  /*80d0*/  @P2 BRA `(.L_x_103) ;  /* 0xffffffc400842947 */ /* 0x000ff4000383ffff */
[----:B------:R-:W-:Y:S05]  /*80e0*/  EXIT ;  /* 0x000000000000794d */ /* 0x000fea0003800000 */
.L_x_19:
[----:B--2---:R2:W1:Y:S02]  /*80f0*/  SYNCS.PHASECHK.TRANS64.TRYWAIT P0, [R3+URZ+0xd0], R2 ;  /* 0x0000d002030075a7 */ /* 0x00446400080011ff */
[----:B-1----:R-:W-:Y:S05]  /*8100*/  @!P0 NANOSLEEP.SYNCS 0x989680 ;  /* 0x009896800000895d */ /* 0x002fea0003900000 */
[----:B------:R-:W1:Y:S02]  /*8110*/  @!P0 SYNCS.PHASECHK.TRANS64 P0, [R3+URZ+0xd0], R2 ;  /* 0x0000d002030085a7 */ /* 0x000e6400080010ff */
[----:B-1----:R-:W-:Y:S05]  /*8120*/  @!P0 BRA `(.L_x_19) ;  /* 0xfffffffc00f08947 */ /* 0x002fea000383ffff */
[----:B------:R-:W-:Y:S05]  /*8130*/  BRA `(.L_x_104) ;  /* 0xffffff9400147947 */ /* 0x000fea000383ffff */
.L_x_22:
[----:B-1----:R-:W-:-:S07]  /*8140*/  MOV R2, UR33 ;  /* 0x0000002100027c02 */ /* 0x002fce0008000f00 */
.L_x_105:
[----:B-1----:R1:W2:Y:S02]  /*8150*/  SYNCS.PHASECHK.TRANS64.TRYWAIT P0, [R2+URZ+0x18], R5 ;  /* 0x00001805020075a7 */ /* 0x0022a400080011ff */
[----:B--2---:R-:W-:Y:S05]  /*8160*/  @!P0 NANOSLEEP.SYNCS 0x989680 ;  /* 0x009896800000895d */ /* 0x004fea0003900000 */
[----:B------:R-:W2:Y:S02]  /*8170*/  @!P0 SYNCS.PHASECHK.TRANS64 P0, [R2+URZ+0x18], R5 ;  /* 0x00001805020085a7 */ /* 0x000ea400080010ff */
[----:B--2---:R-:W-:Y:S05]  /*8180*/  @!P0 BRA `(.L_x_105) ;  /* 0xfffffffc00f08947 */ /* 0x004fea000383ffff */
[----:B------:R-:W-:Y:S05]  /*8190*/  BRA `(.L_x_21) ;  /* 0xffffff9400647947 */ /* 0x000fea000383ffff */
.L_x_28:
[----:B-1----:R-:W-:-:S07]  /*81a0*/  MOV R2, UR17 ;  /* 0x0000001100027c02 */ /* 0x002fce0008000f00 */
.L_x_106:
[----:B-1----:R1:W2:Y:S02]  /*81b0*/  SYNCS.PHASECHK.TRANS64.TRYWAIT P0, [R2+URZ+0x18], R5 ;  /* 0x00001805020075a7 */ /* 0x0022a400080011ff */
[----:B--2---:R-:W-:Y:S05]  /*81c0*/  @!P0 NANOSLEEP.SYNCS 0x989680 ;  /* 0x009896800000895d */ /* 0x004fea0003900000 */
[----:B------:R-:W2:Y:S02]  /*81d0*/  @!P0 SYNCS.PHASECHK.TRANS64 P0, [R2+URZ+0x18], R5 ;  /* 0x00001805020085a7 */ /* 0x000ea400080010ff */
[----:B--2---:R-:W-:Y:S05]  /*81e0*/  @!P0 BRA `(.L_x_106) ;  /* 0xfffffffc00f08947 */ /* 0x004fea000383ffff */
[----:B------:R-:W-:Y:S05]  /*81f0*/  BRA `(.L_x_27) ;  /* 0xffffff9800087947 */ /* 0x000fea000383ffff */
.L_x_32:
[----:B-1----:R1:W2:Y:S02]  /*8200*/  SYNCS.PHASECHK.TRANS64.TRYWAIT P0, [R2+URZ+0x60], R3 ;  /* 0x00006003020075a7 */ /* 0x0022a400080011ff */
[----:B--2---:R-:W-:Y:S05]  /*8210*/  @!P0 NANOSLEEP.SYNCS 0x989680 ;  /* 0x009896800000895d */ /* 0x004fea0003900000 */
[----:B------:R-:W2:Y:S02]  /*8220*/  @!P0 SYNCS.PHASECHK.TRANS64 P0, [R2+URZ+0x60], R3 ;  /* 0x00006003020085a7 */ /* 0x000ea400080010ff */
[----:B--2---:R-:W-:Y:S05]  /*8230*/  @!P0 BRA `(.L_x_32) ;  /* 0xfffffffc00f08947 */ /* 0x004fea000383ffff */
[----:B------:R-:W-:Y:S05]  /*8240*/  BRA `(.L_x_107) ;  /* 0xffffff9800947947 */ /* 0x000fea000383ffff */
.L_x_36:
[----:B----4-:R-:W-:-:S07]  /*8250*/  MOV R0, UR5 ;  /* 0x0000000500007c02 */ /* 0x010fce0008000f00 */
.L_x_108:
[----:B-1----:R1:W2:Y:S02]  /*8260*/  SYNCS.PHASECHK.TRANS64.TRYWAIT P0, [R0+URZ], R3 ;  /* 0x00000003000075a7 */ /* 0x0022a400080011ff */
[----:B--2---:R-:W-:Y:S05]  /*8270*/  @!P0 NANOSLEEP.SYNCS 0x989680 ;  /* 0x009896800000895d */ /* 0x004fea0003900000 */
[----:B------:R-:W2:Y:S02]  /*8280*/  @!P0 SYNCS.PHASECHK.TRANS64 P0, [R0+URZ], R3 ;  /* 0x00000003000085a7 */ /* 0x000ea400080010ff */
[----:B--2---:R-:W-:Y:S05]  /*8290*/  @!P0 BRA `(.L_x_108) ;  /* 0xfffffffc00f08947 */ /* 0x004fea000383ffff */
[----:B------:R-:W-:Y:S05]  /*82a0*/  BRA `(.L_x_109) ;  /* 0xffffffa000047947 */ /* 0x000fea000383ffff */
.L_x_37:
[----:B----4-:R-:W-:-:S07]  /*82b0*/  MOV R0, UR5 ;  /* 0x0000000500007c02 */ /* 0x010fce0008000f00 */
.L_x_110:
[----:B-1----:R1:W2:Y:S02]  /*82c0*/  SYNCS.PHASECHK.TRANS64.TRYWAIT P0, [R0+URZ], R3 ;  /* 0x00000003000075a7 */ /* 0x0022a400080011ff */
[----:B--2---:R-:W-:Y:S05]  /*82d0*/  @!P0 NANOSLEEP.SYNCS 0x989680 ;  /* 0x009896800000895d */ /* 0x004fea0003900000 */
[----:B------:R-:W2:Y:S02]  /*82e0*/  @!P0 SYNCS.PHASECHK.TRANS64 P0, [R0+URZ], R3 ;  /* 0x00000003000085a7 */ /* 0x000ea400080010ff */
[----:B--2---:R-:W-:Y:S05]  /*82f0*/  @!P0 BRA `(.L_x_110) ;  /* 0xfffffffc00f08947 */ /* 0x004fea000383ffff */
[----:B------:R-:W-:Y:S05]  /*8300*/  BRA `(.L_x_111) ;  /* 0xffffffa000107947 */ /* 0x000fea000383ffff */
.L_x_40:
[----:B-1----:R1:W2:Y:S02]  /*8310*/  SYNCS.PHASECHK.TRANS64.TRYWAIT P0, [R0+URZ+0xc0], R5 ;  /* 0x0000c005000075a7 */ /* 0x0022a400080011ff */
[----:B--2---:R-:W-:Y:S05]  /*8320*/  @!P0 NANOSLEEP.SYNCS 0x989680 ;  /* 0x009896800000895d */ /* 0x004fea0003900000 */
[----:B------:R-:W2:Y:S02]  /*8330*/  @!P0 SYNCS.PHASECHK.TRANS64 P0, [R0+URZ+0xc0], R5 ;  /* 0x0000c005000085a7 */ /* 0x000ea400080010ff */
[----:B--2---:R-:W-:Y:S05]  /*8340*/  @!P0 BRA `(.L_x_40) ;  /* 0xfffffffc00f08947 */ /* 0x004fea000383ffff */
[----:B------:R-:W-:Y:S05]  /*8350*/  BRA `(.L_x_112) ;  /* 0xffffffa0006c7947 */ /* 0x000fea000383ffff */
.L_x_41:
[----:B------:R-:W-:-:S07]  /*8360*/  MOV R0, UR5 ;  /* 0x0000000500007c02 */ /* 0x000fce0008000f00 */
.L_x_113:
[----:B-1----:R1:W2:Y:S02]  /*8370*/  SYNCS.PHASECHK.TRANS64.TRYWAIT P0, [R0+URZ+0x70], R5 ;  /* 0x00007005000075a7 */ /* 0x0022a400080011ff */
[----:B--2---:R-:W-:Y:S05]  /*8380*/  @!P0 NANOSLEEP.SYNCS 0x989680 ;  /* 0x009896800000895d */ /* 0x004fea0003900000 */
[----:B------:R-:W2:Y:S02]  /*8390*/  @!P0 SYNCS.PHASECHK.TRANS64 P0, [R0+URZ+0x70], R5 ;  /* 0x00007005000085a7 */ /* 0x000ea400080010ff */
[----:B--2---:R-:W-:Y:S05]  /*83a0*/  @!P0 BRA `(.L_x_113) ;  /* 0xfffffffc00f08947 */ /* 0x004fea000383ffff */
[----:B------:R-:W-:Y:S05]  /*83b0*/  BRA `(.L_x_114) ;  /* 0xffffffa0007c7947 */ /* 0x000fea000383ffff */
.L_x_42:
[----:B-1----:R1:W2:Y:S02]  /*83c0*/  SYNCS.PHASECHK.TRANS64.TRYWAIT P1, [R0+URZ+0x60], R5 ;  /* 0x00006005000075a7 */ /* 0x0022a400080211ff */
[----:B--2---:R-:W-:Y:S05]  /*83d0*/  @!P1 NANOSLEEP.SYNCS 0x989680 ;  /* 0x009896800000995d */ /* 0x004fea0003900000 */
[----:B------:R-:W2:Y:S02]  /*83e0*/  @!P1 SYNCS.PHASECHK.TRANS64 P1, [R0+URZ+0x60], R5 ;  /* 0x00006005000095a7 */ /* 0x000ea400080210ff */
[----:B--2---:R-:W-:Y:S05]  /*83f0*/  @!P1 BRA `(.L_x_42) ;  /* 0xfffffffc00f09947 */ /* 0x004fea000383ffff */
[----:B------:R-:W-:Y:S05]  /*8400*/  BRA `(.L_x_115) ;  /* 0xffffffa000ac7947 */ /* 0x000fea000383ffff */
.L_x_45:
[----:B------:R-:W-:-:S07]  /*8410*/  MOV R0, UR5 ;  /* 0x0000000500007c02 */ /* 0x000fce0008000f00 */
.L_x_116:
[----:B-1----:R1:W2:Y:S02]  /*8420*/  SYNCS.PHASECHK.TRANS64.TRYWAIT P0, [R0+URZ+0x70], R3 ;  /* 0x00007003000075a7 */ /* 0x0022a400080011ff */
[----:B--2---:R-:W-:Y:S05]  /*8430*/  @!P0 NANOSLEEP.SYNCS 0x989680 ;  /* 0x009896800000895d */ /* 0x004fea0003900000 */
[----:B------:R-:W2:Y:S02]  /*8440*/  @!P0 SYNCS.PHASECHK.TRANS64 P0, [R0+URZ+0x70], R3 ;  /* 0x00007003000085a7 */ /* 0x000ea400080010ff */
[----:B--2---:R-:W-:Y:S05]  /*8450*/  @!P0 BRA `(.L_x_116) ;  /* 0xfffffffc00f08947 */ /* 0x004fea000383ffff */
[----:B------:R-:W-:Y:S05]  /*8460*/  BRA `(.L_x_44) ;  /* 0xffffffa400007947 */ /* 0x000fea000383ffff */
.L_x_52:
[----:B-1----:R1:W2:Y:S02]  /*8470*/  SYNCS.PHASECHK.TRANS64.TRYWAIT P1, [R0+URZ+0x60], R5 ;  /* 0x00006005000075a7 */ /* 0x0022a400080211ff */
[----:B--2---:R-:W-:Y:S05]  /*8480*/  @!P1 NANOSLEEP.SYNCS 0x989680 ;  /* 0x009896800000995d */ /* 0x004fea0003900000 */
[----:B------:R-:W2:Y:S02]  /*8490*/  @!P1 SYNCS.PHASECHK.TRANS64 P1, [R0+URZ+0x60], R5 ;  /* 0x00006005000095a7 */ /* 0x000ea400080210ff */
[----:B--2---:R-:W-:Y:S05]  /*84a0*/  @!P1 BRA `(.L_x_52) ;  /* 0xfffffffc00f09947 */ /* 0x004fea000383ffff */
[----:B------:R-:W-:Y:S05]  /*84b0*/  BRA `(.L_x_117) ;  /* 0xffffffa800587947 */ /* 0x000fea000383ffff */
.L_x_53:
[----:B------:R-:W-:-:S07]  /*84c0*/  MOV R3, UR9 ;  /* 0x0000000900037c02 */ /* 0x000fce0008000f00 */
.L_x_118:
[----:B-1----:R1:W2:Y:S02]  /*84d0*/  SYNCS.PHASECHK.TRANS64.TRYWAIT P0, [R3+URZ+0xa0], R0 ;  /* 0x0000a000030075a7 */ /* 0x0022a400080011ff */
[----:B--2---:R-:W-:Y:S05]  /*84e0*/  @!P0 NANOSLEEP.SYNCS 0x989680 ;  /* 0x009896800000895d */ /* 0x004fea0003900000 */
[----:B------:R-:W2:Y:S02]  /*84f0*/  @!P0 SYNCS.PHASECHK.TRANS64 P0, [R3+URZ+0xa0], R0 ;  /* 0x0000a000030085a7 */ /* 0x000ea400080010ff */
[----:B--2---:R-:W-:Y:S05]  /*8500*/  @!P0 BRA `(.L_x_118) ;  /* 0xfffffffc00f08947 */ /* 0x004fea000383ffff */
[----:B------:R-:W-:Y:S05]  /*8510*/  BRA `(.L_x_119) ;  /* 0xffffffa8008c7947 */ /* 0x000fea000383ffff */
.L_x_56:
[----:B------:R-:W-:Y:S07]  /*8520*/  MOV R0, UR7 ;  /* 0x0000000700007c02 */ /* 0x000fee0008000f00 */
.L_x_120:
[----:B-1----:R1:W2:Y:S02]  /*8530*/  SYNCS.PHASECHK.TRANS64.TRYWAIT P0, [R0+URZ], R3 ;  /* 0x00000003000075a7 */ /* 0x0022a400080011ff */
[----:B--2---:R-:W-:Y:S05]  /*8540*/  @!P0 NANOSLEEP.SYNCS 0x989680 ;  /* 0x009896800000895d */ /* 0x004fea0003900000 */
[----:B------:R-:W2:Y:S02]  /*8550*/  @!P0 SYNCS.PHASECHK.TRANS64 P0, [R0+URZ], R3 ;  /* 0x00000003000085a7 */ /* 0x000ea400080010ff */
[----:B--2---:R-:W-:Y:S05]  /*8560*/  @!P0 BRA `(.L_x_120) ;  /* 0xfffffffc00f08947 */ /* 0x004fea000383ffff */
[----:B------:R-:W-:Y:S05]  /*8570*/  BRA `(.L_x_55) ;  /* 0xffffffa800ac7947 */ /* 0x000fea000383ffff */
.L_x_59:
[----:B------:R-:W-:-:S07]  /*8580*/  MOV R0, UR5 ;  /* 0x0000000500007c02 */ /* 0x000fce0008000f00 */
.L_x_121:
[----:B--2---:R2:W3:Y:S02]  /*8590*/  SYNCS.PHASECHK.TRANS64.TRYWAIT P0, [R0+URZ], R3 ;  /* 0x00000003000075a7 */ /* 0x0044e400080011ff */
[----:B---3--:R-:W-:Y:S05]  /*85a0*/  @!P0 NANOSLEEP.SYNCS 0x989680 ;  /* 0x009896800000895d */ /* 0x008fea0003900000 */
[----:B------:R-:W3:Y:S02]  /*85b0*/  @!P0 SYNCS.PHASECHK.TRANS64 P0, [R0+URZ], R3 ;  /* 0x00000003000085a7 */ /* 0x000ee400080010ff */
[----:B---3--:R-:W-:Y:S05]  /*85c0*/  @!P0 BRA `(.L_x_121) ;  /* 0xfffffffc00f08947 */ /* 0x008fea000383ffff */
[----:B------:R-:W-:Y:S05]  /*85d0*/  BRA `(.L_x_122) ;  /* 0xffffffac004c7947 */ /* 0x000fea000383ffff */
.L_x_60:
[----:B------:R-:W-:-:S07]  /*85e0*/  MOV R0, UR5 ;  /* 0x0000000500007c02 */ /* 0x000fce0008000f00 */
.L_x_123:
[----:B--2---:R2:W3:Y:S02]  /*85f0*/  SYNCS.PHASECHK.TRANS64.TRYWAIT P0, [R0+URZ], R3 ;  /* 0x00000003000075a7 */ /* 0x0044e400080011ff */
[----:B---3--:R-:W-:Y:S05]  /*8600*/  @!P0 NANOSLEEP.SYNCS 0x989680 ;  /* 0x009896800000895d */ /* 0x008fea0003900000 */
[----:B------:R-:W3:Y:S02]  /*8610*/  @!P0 SYNCS.PHASECHK.TRANS64 P0, [R0+URZ], R3 ;  /* 0x00000003000085a7 */ /* 0x000ee400080010ff */
[----:B---3--:R-:W-:Y:S05]  /*8620*/  @!P0 BRA `(.L_x_123) ;  /* 0xfffffffc00f08947 */ /* 0x008fea000383ffff */
[----:B------:R-:W-:Y:S05]  /*8630*/  BRA `(.L_x_124) ;  /* 0xffffffac00587947 */ /* 0x000fea000383ffff */
.L_x_61:
[----:B------:R-:W-:-:S07]  /*8640*/  MOV R0, UR5 ;  /* 0x0000000500007c02 */ /* 0x000fce0008000f00 */
.L_x_125:
[----:B--2---:R2:W3:Y:S02]  /*8650*/  SYNCS.PHASECHK.TRANS64.TRYWAIT P0, [R0+URZ], R3 ;  /* 0x00000003000075a7 */ /* 0x0044e400080011ff */
[----:B---3--:R-:W-:Y:S05]  /*8660*/  @!P0 NANOSLEEP.SYNCS 0x989680 ;  /* 0x009896800000895d */ /* 0x008fea0003900000 */
[----:B------:R-:W3:Y:S02]  /*8670*/  @!P0 SYNCS.PHASECHK.TRANS64 P0, [R0+URZ], R3 ;  /* 0x00000003000085a7 */ /* 0x000ee400080010ff */
[----:B---3--:R-:W-:Y:S05]  /*8680*/  @!P0 BRA `(.L_x_125) ;  /* 0xfffffffc00f08947 */ /* 0x008fea000383ffff */
[----:B------:R-:W-:Y:S05]  /*8690*/  BRA `(.L_x_126) ;  /* 0xffffffac00647947 */ /* 0x000fea000383ffff */
.L_x_62:
[----:B------:R-:W-:-:S07]  /*86a0*/  MOV R0, UR7 ;  /* 0x0000000700007c02 */ /* 0x000fce0008000f00 */
.L_x_127:
[----:B--2---:R2:W3:Y:S02]  /*86b0*/  SYNCS.PHASECHK.TRANS64.TRYWAIT P0, [R0+URZ], R3 ;  /* 0x00000003000075a7 */ /* 0x0044e400080011ff */
[----:B---3--:R-:W-:Y:S05]  /*86c0*/  @!P0 NANOSLEEP.SYNCS 0x989680 ;  /* 0x009896800000895d */ /* 0x008fea0003900000 */
[----:B------:R-:W3:Y:S02]  /*86d0*/  @!P0 SYNCS.PHASECHK.TRANS64 P0, [R0+URZ], R3 ;  /* 0x00000003000085a7 */ /* 0x000ee400080010ff */
[----:B---3--:R-:W-:Y:S05]  /*86e0*/  @!P0 BRA `(.L_x_127) ;  /* 0xfffffffc00f08947 */ /* 0x008fea000383ffff */
[----:B------:R-:W-:Y:S05]  /*86f0*/  BRA `(.L_x_128) ;  /* 0xffffffac00707947 */ /* 0x000fea000383ffff */
.L_x_67:
[----:B--2---:R2:W3:Y:S02]  /*8700*/  SYNCS.PHASECHK.TRANS64.TRYWAIT P0, [R0+URZ+0x60], R3 ;  /* 0x00006003000075a7 */ /* 0x0044e400080011ff */
[----:B---3--:R-:W-:Y:S05]  /*8710*/  @!P0 NANOSLEEP.SYNCS 0x989680 ;  /* 0x009896800000895d */ /* 0x008fea0003900000 */
[----:B------:R-:W3:Y:S02]  /*8720*/  @!P0 SYNCS.PHASECHK.TRANS64 P0, [R0+URZ+0x60], R3 ;  /* 0x00006003000085a7 */ /* 0x000ee400080010ff */
[----:B---3--:R-:W-:Y:S05]  /*8730*/  @!P0 BRA `(.L_x_67) ;  /* 0xfffffffc00f08947 */ /* 0x008fea000383ffff */
[----:B------:R-:W-:Y:S05]  /*8740*/  BRA `(.L_x_129) ;  /* 0xffffffb000747947 */ /* 0x000fea000383ffff */
.L_x_70:
[----:B------:R-:W-:Y:S07]  /*8750*/  MOV R0, UR7 ;  /* 0x0000000700007c02 */ /* 0x000fee0008000f00 */
.L_x_130:
[----:B--2---:R2:W3:Y:S02]  /*8760*/  SYNCS.PHASECHK.TRANS64.TRYWAIT P0, [R0+URZ+0x58], R3 ;  /* 0x00005803000075a7 */ /* 0x0044e400080011ff */
[----:B---3--:R-:W-:Y:S05]  /*8770*/  @!P0 NANOSLEEP.SYNCS 0x989680 ;  /* 0x009896800000895d */ /* 0x008fea0003900000 */
[----:B------:R-:W3:Y:S02]  /*8780*/  @!P0 SYNCS.PHASECHK.TRANS64 P0, [R0+URZ+0x58], R3 ;  /* 0x00005803000085a7 */ /* 0x000ee400080010ff */
[----:B---3--:R-:W-:Y:S05]  /*8790*/  @!P0 BRA `(.L_x_130) ;  /* 0xfffffffc00f08947 */ /* 0x008fea000383ffff */
[----:B------:R-:W-:Y:S05]  /*87a0*/  BRA `(.L_x_69) ;  /* 0xffffffb400547947 */ /* 0x000fea000383ffff */
.L_x_73:
[----:B--2---:R-:W-:Y:S07]  /*87b0*/  MOV R3, UR7 ;  /* 0x0000000700037c02 */ /* 0x004fee0008000f00 */
.L_x_131:
[----:B-1----:R1:W2:Y:S02]  /*87c0*/  SYNCS.PHASECHK.TRANS64.TRYWAIT P0, [R3+URZ+0x40], R12 ;  /* 0x0000400c030075a7 */ /* 0x0022a400080011ff */
[----:B--2---:R-:W-:Y:S05]  /*87d0*/  @!P0 NANOSLEEP.SYNCS 0x989680 ;  /* 0x009896800000895d */ /* 0x004fea0003900000 */
[----:B------:R-:W2:Y:S02]  /*87e0*/  @!P0 SYNCS.PHASECHK.TRANS64 P0, [R3+URZ+0x40], R12 ;  /* 0x0000400c030085a7 */ /* 0x000ea400080010ff */
[----:B--2---:R-:W-:Y:S05]  /*87f0*/  @!P0 BRA `(.L_x_131) ;  /* 0xfffffffc00f08947 */ /* 0x004fea000383ffff */
[----:B------:R-:W-:Y:S05]  /*8800*/  BRA `(.L_x_132) ;  /* 0xffffffb400cc7947 */ /* 0x000fea000383ffff */
.L_x_74:
[----:B------:R-:W-:Y:S07]  /*8810*/  MOV R3, UR7 ;  /* 0x0000000700037c02 */ /* 0x000fee0008000f00 */
.L_x_133:
[----:B-1----:R1:W2:Y:S02]  /*8820*/  SYNCS.PHASECHK.TRANS64.TRYWAIT P0, [R3+URZ+0x48], R12 ;  /* 0x0000480c030075a7 */ /* 0x0022a400080011ff */
[----:B--2---:R-:W-:Y:S05]  /*8830*/  @!P0 NANOSLEEP.SYNCS 0x989680 ;  /* 0x009896800000895d */ /* 0x004fea0003900000 */
[----:B------:R-:W2:Y:S02]  /*8840*/  @!P0 SYNCS.PHASECHK.TRANS64 P0, [R3+URZ+0x48], R12 ;  /* 0x0000480c030085a7 */ /* 0x000ea400080010ff */
[----:B--2---:R-:W-:Y:S05]  /*8850*/  @!P0 BRA `(.L_x_133) ;  /* 0xfffffffc00f08947 */ /* 0x004fea000383ffff */
[----:B------:R-:W-:Y:S05]  /*8860*/  BRA `(.L_x_134) ;  /* 0xffffffb8004c7947 */ /* 0x000fea000383ffff */
.L_x_76:
[----:B------:R-:W-:-:S07]  /*8870*/  MOV R0, UR7 ;  /* 0x0000000700007c02 */ /* 0x000fce0008000f00 */
.L_x_135:
[----:B-1----:R1:W3:Y:S02]  /*8880*/  SYNCS.PHASECHK.TRANS64.TRYWAIT P0, [R0+URZ+0x40], R3 ;  /* 0x00004003000075a7 */ /* 0x0022e400080011ff */
[----:B---3--:R-:W-:Y:S05]  /*8890*/  @!P0 NANOSLEEP.SYNCS 0x989680 ;  /* 0x009896800000895d */ /* 0x008fea0003900000 */
[----:B------:R-:W3:Y:S02]  /*88a0*/  @!P0 SYNCS.PHASECHK.TRANS64 P0, [R0+URZ+0x40], R3 ;  /* 0x00004003000085a7 */ /* 0x000ee400080010ff */
[----:B---3--:R-:W-:Y:S05]  /*88b0*/  @!P0 BRA `(.L_x_135) ;  /* 0xfffffffc00f08947 */ /* 0x008fea000383ffff */
[----:B------:R-:W-:Y:S05]  /*88c0*/  BRA `(.L_x_136) ;  /* 0xffffffb800bc7947 */ /* 0x000fea000383ffff */
.L_x_78:
[----:B--2---:R2:W4:Y:S02]  /*88d0*/  SYNCS.PHASECHK.TRANS64.TRYWAIT P0, [R0+URZ+0x60], R3 ;  /* 0x00006003000075a7 */ /* 0x00452400080011ff */
[----:B----4-:R-:W-:Y:S05]  /*88e0*/  @!P0 NANOSLEEP.SYNCS 0x989680 ;  /* 0x009896800000895d */ /* 0x010fea0003900000 */
[----:B------:R-:W4:Y:S02]  /*88f0*/  @!P0 SYNCS.PHASECHK.TRANS64 P0, [R0+URZ+0x60], R3 ;  /* 0x00006003000085a7 */ /* 0x000f2400080010ff */
[----:B----4-:R-:W-:Y:S05]  /*8900*/  @!P0 BRA `(.L_x_78) ;  /* 0xfffffffc00f08947 */ /* 0x010fea000383ffff */
[----:B------:R-:W-:Y:S05]  /*8910*/  BRA `(.L_x_137) ;  /* 0xffffffbc00887947 */ /* 0x000fea000383ffff */
.L_x_89:
[----:B-1----:R1:W3:Y:S02]  /*8920*/  SYNCS.PHASECHK.TRANS64.TRYWAIT P1, [R3+URZ+0x30], R0 ;  /* 0x00003000030075a7 */ /* 0x0022e400080211ff */
[----:B---3--:R-:W-:Y:S05]  /*8930*/  @!P1 NANOSLEEP.SYNCS 0x989680 ;  /* 0x009896800000995d */ /* 0x008fea0003900000 */
[----:B------:R-:W3:Y:S02]  /*8940*/  @!P1 SYNCS.PHASECHK.TRANS64 P1, [R3+URZ+0x30], R0 ;  /* 0x00003000030095a7 */ /* 0x000ee400080210ff */
[----:B---3--:R-:W-:Y:S05]  /*8950*/  @!P1 BRA `(.L_x_89) ;  /* 0xfffffffc00f09947 */ /* 0x008fea000383ffff */
[----:B------:R-:W-:Y:S05]  /*8960*/  BRA `(.L_x_88) ;  /* 0xffffffc800b07947 */ /* 0x000fea000383ffff */
.L_x_91:
[----:B---3--:R3:W4:Y:S02]  /*8970*/  SYNCS.PHASECHK.TRANS64.TRYWAIT P0, [R116+URZ+0x80], R5 ;  /* 0x00008005740075a7 */ /* 0x00872400080011ff */
[----:B----4-:R-:W-:Y:S05]  /*8980*/  @!P0 NANOSLEEP.SYNCS 0x989680 ;  /* 0x009896800000895d */ /* 0x010fea0003900000 */
[----:B------:R-:W4:Y:S02]  /*8990*/  @!P0 SYNCS.PHASECHK.TRANS64 P0, [R116+URZ+0x80], R5 ;  /* 0x00008005740085a7 */ /* 0x000f2400080010ff */
[----:B----4-:R-:W-:Y:S05]  /*89a0*/  @!P0 BRA `(.L_x_91) ;  /* 0xfffffffc00f08947 */ /* 0x010fea000383ffff */
[----:B------:R-:W-:Y:S05]  /*89b0*/  BRA `(.L_x_90) ;  /* 0xffffffcc000c7947 */ /* 0x000fea000383ffff */
.L_x_99:
[----:B--2---:R2:W3:Y:S02]  /*89c0*/  SYNCS.PHASECHK.TRANS64.TRYWAIT P0, [R125+URZ+0x30], R0 ;  /* 0x000030007d0075a7 */ /* 0x0044e400080011ff */
[----:B---3--:R-:W-:Y:S05]  /*89d0*/  @!P0 NANOSLEEP.SYNCS 0x989680 ;  /* 0x009896800000895d */ /* 0x008fea0003900000 */
[----:B------:R-:W3:Y:S02]  /*89e0*/  @!P0 SYNCS.PHASECHK.TRANS64 P0, [R125+URZ+0x30], R0 ;  /* 0x000030007d0085a7 */ /* 0x000ee400080010ff */
[----:B---3--:R-:W-:Y:S05]  /*89f0*/  @!P0 BRA `(.L_x_99) ;  /* 0xfffffffc00f08947 */ /* 0x008fea000383ffff */
[----:B------:R-:W-:Y:S05]  /*8a00*/  BRA `(.L_x_98) ;  /* 0xffffffe000107947 */ /* 0x000fea000383ffff */
        .weak           $__internal_0_$__cuda_sm10x_tcgen05_guardrail_trap_col_being_dealloced_not_returned_by_alloc
        .type           $__internal_0_$__cuda_sm10x_tcgen05_guardrail_trap_col_being_dealloced_not_returned_by_alloc,@function
        .size           $__internal_0_$__cuda_sm10x_tcgen05_guardrail_trap_col_being_dealloced_not_returned_by_alloc,($__internal_1_$__cuda_sm10x_tcgen05_guardrail_trap_phase_invalid_during_alloc - $__internal_0_$__cuda_sm10x_tcgen05_guardrail_trap_col_being_dealloced_not_returned_by_alloc)
$__internal_0_$__cuda_sm10x_tcgen05_guardrail_trap_col_being_dealloced_not_returned_by_alloc:
[----:B------:R-:W-:Y:S05]  /*8a10*/  BPT.TRAP 0x1 ;  /* 0x000000040000795c */ /* 0x000fea0000300000 */
[----:B------:R-:W-:-:S04]  /*8a20*/  HFMA2 R3, -RZ, RZ, 0, 0 ;  /* 0x00000000ff037431 */ /* 0x000fc800000001ff */
[----:B------:R-:W-:Y:S05]  /*8a30*/  RET.REL.NODEC R2 `(_ZN7cutlass13device_kernelINS_4gemm6kernel13GemmUniversalIN4cute5tupleIJiiiiEEENS1_10collective13CollectiveMmaINS1_35MainloopSm100TmaUmmaWarpSpecializedILi3ELi2ELi4ENS5_IJNS4_1CILi1EEESB_SB_EEEEENS5_IJNSA_ILi128EEESE_NSA_ILi32EEEEEEaNS5_IJlSB_lEEEaSH_NS4_8TiledMMAINS4_8MMA_AtomIJNS4_15SM100_MMA_S8_SSIaaiLi128ELi128ELNS4_4UMMA5MajorE0ELSM_0ELNSL_8SaturateE0EEEEEENS4_6LayoutISC_NS5_IJNSA_ILi0EEESR_SR_EEEEENS5_IJNS4_10UnderscoreESU_SU_EEEEENS4_13SM90_TMA_LOADENS4_14ComposedLayoutINS4_7SwizzleILi1ELi4ELi3EEENS4_18smem_ptr_flag_bitsILi8EEENSQ_INS5_IJNSA_ILi8EEESF_EEENS5_IJSF_SB_EEEEEEEvNS4_8identityESX_S17_vS18_EENS_8epilogue10collective18CollectiveEpilogueINS1A_23Sm100TmaWarpSpecializedILi2ELi2ELi64ELb0ELb0EEEJSG_NS5_IJNSQ_ISE_SB_EENSQ_INSA_ILi64EEESB_EEEEEaSH_aSH_NS1A_6fusion15FusionCallbacksIS1E_NS1J_17LinearCombinationIaiaiLNS_15FloatRoundStyleE2EEESG_S1I_JEEENS4_5SM1004TMEM4LOAD26SM100_TMEM_LOAD_32dp32b64xESX_NSY_INSZ_ILi2ELi4ELi3EEES12_NSQ_INS5_IJS13_S1G_EEENS5_IJS1G_SB_EEEEEEENS4_39AutoVectorizingCopyWithAssumedAlignmentILi128EEENS4_14SM90_TMA_STOREES1X_S1Z_S1Z_EEEvvEEEEvNT_6ParamsE) ;  /* 0xffffff7402707950 */ /* 0x000fea0003c3ffff */
        .weak           $__internal_1_$__cuda_sm10x_tcgen05_guardrail_trap_phase_invalid_during_alloc
        .type           $__internal_1_$__cuda_sm10x_tcgen05_guardrail_trap_phase_invalid_during_alloc,@function
        .size           $__internal_1_$__cuda_sm10x_tcgen05_guardrail_trap_phase_invalid_during_alloc,($__internal_2_$__cuda_sm10x_tcgen05_guardrail_trap_unallocated_columns_being_dealloced - $__internal_1_$__cuda_sm10x_tcgen05_guardrail_trap_phase_invalid_during_alloc)
$__internal_1_$__cuda_sm10x_tcgen05_guardrail_trap_phase_invalid_during_alloc:
[----:B------:R-:W-:Y:S05]  /*8a40*/  BPT.TRAP 0x1 ;  /* 0x000000040000795c */ /* 0x000fea0000300000 */
[----:B------:R-:W-:-:S04]  /*8a50*/  MOV R3, 0x0 ;  /* 0x0000000000037802 */ /* 0x000fc80000000f00 */
[----:B------:R-:W-:Y:S05]  /*8a60*/  RET.REL.NODEC R2 `(_ZN7cutlass13device_kernelINS_4gemm6kernel13GemmUniversalIN4cute5tupleIJiiiiEEENS1_10collective13CollectiveMmaINS1_35MainloopSm100TmaUmmaWarpSpecializedILi3ELi2ELi4ENS5_IJNS4_1CILi1EEESB_SB_EEEEENS5_IJNSA_ILi128EEESE_NSA_ILi32EEEEEEaNS5_IJlSB_lEEEaSH_NS4_8TiledMMAINS4_8MMA_AtomIJNS4_15SM100_MMA_S8_SSIaaiLi128ELi128ELNS4_4UMMA5MajorE0ELSM_0ELNSL_8SaturateE0EEEEEENS4_6LayoutISC_NS5_IJNSA_ILi0EEESR_SR_EEEEENS5_IJNS4_10UnderscoreESU_SU_EEEEENS4_13SM90_TMA_LOADENS4_14ComposedLayoutINS4_7SwizzleILi1ELi4ELi3EEENS4_18smem_ptr_flag_bitsILi8EEENSQ_INS5_IJNSA_ILi8EEESF_EEENS5_IJSF_SB_EEEEEEEvNS4_8identityESX_S17_vS18_EENS_8epilogue10collective18CollectiveEpilogueINS1A_23Sm100TmaWarpSpecializedILi2ELi2ELi64ELb0ELb0EEEJSG_NS5_IJNSQ_ISE_SB_EENSQ_INSA_ILi64EEESB_EEEEEaSH_aSH_NS1A_6fusion15FusionCallbacksIS1E_NS1J_17LinearCombinationIaiaiLNS_15FloatRoundStyleE2EEESG_S1I_JEEENS4_5SM1004TMEM4LOAD26SM100_TMEM_LOAD_32dp32b64xESX_NSY_INSZ_ILi2ELi4ELi3EEES12_NSQ_INS5_IJS13_S1G_EEENS5_IJS1G_SB_EEEEEEENS4_39AutoVectorizingCopyWithAssumedAlignmentILi128EEENS4_14SM90_TMA_STOREES1X_S1Z_S1Z_EEEvvEEEEvNT_6ParamsE) ;  /* 0xffffff7402647950 */ /* 0x000fea0003c3ffff */
        .weak           $__internal_2_$__cuda_sm10x_tcgen05_guardrail_trap_unallocated_columns_being_dealloced
        .type           $__internal_2_$__cuda_sm10x_tcgen05_guardrail_trap_unallocated_columns_being_dealloced,@function
        .size           $__internal_2_$__cuda_sm10x_tcgen05_guardrail_trap_unallocated_columns_being_dealloced,(.L_x_139 - $__internal_2_$__cuda_sm10x_tcgen05_guardrail_trap_unallocated_columns_being_dealloced)
$__internal_2_$__cuda_sm10x_tcgen05_guardrail_trap_unallocated_columns_being_dealloced:
[----:B------:R-:W-:Y:S05]  /*8a70*/  BPT.TRAP 0x1 ;  /* 0x000000040000795c */ /* 0x000fea0000300000 */
[----:B------:R-:W-:-:S04]  /*8a80*/  HFMA2 R3, -RZ, RZ, 0, 0 ;  /* 0x00000000ff037431 */ /* 0x000fc800000001ff */
[----:B------:R-:W-:Y:S05]  /*8a90*/  RET.REL.NODEC R2 `(_ZN7cutlass13device_kernelINS_4gemm6kernel13GemmUniversalIN4cute5tupleIJiiiiEEENS1_10collective13CollectiveMmaINS1_35MainloopSm100TmaUmmaWarpSpecializedILi3ELi2ELi4ENS5_IJNS4_1CILi1EEESB_SB_EEEEENS5_IJNSA_ILi128EEESE_NSA_ILi32EEEEEEaNS5_IJlSB_lEEEaSH_NS4_8TiledMMAINS4_8MMA_AtomIJNS4_15SM100_MMA_S8_SSIaaiLi128ELi128ELNS4_4UMMA5MajorE0ELSM_0ELNSL_8SaturateE0EEEEEENS4_6LayoutISC_NS5_IJNSA_ILi0EEESR_SR_EEEEENS5_IJNS4_10UnderscoreESU_SU_EEEEENS4_13SM90_TMA_LOADENS4_14ComposedLayoutINS4_7SwizzleILi1ELi4ELi3EEENS4_18smem_ptr_flag_bitsILi8EEENSQ_INS5_IJNSA_ILi8EEESF_EEENS5_IJSF_SB_EEEEEEEvNS4_8identityESX_S17_vS18_EENS_8epilogue10collective18CollectiveEpilogueINS1A_23Sm100TmaWarpSpecializedILi2ELi2ELi64ELb0ELb0EEEJSG_NS5_IJNSQ_ISE_SB_EENSQ_INSA_ILi64EEESB_EEEEEaSH_aSH_NS1A_6fusion15FusionCallbacksIS1E_NS1J_17LinearCombinationIaiaiLNS_15FloatRoundStyleE2EEESG_S1I_JEEENS4_5SM1004TMEM4LOAD26SM100_TMEM_LOAD_32dp32b64xESX_NSY_INSZ_ILi2ELi4ELi3EEES12_NSQ_INS5_IJS13_S1G_EEENS5_IJS1G_SB_EEEEEEENS4_39AutoVectorizingCopyWithAssumedAlignmentILi128EEENS4_14SM90_TMA_STOREES1X_S1Z_S1Z_EEEvvEEEEvNT_6ParamsE) ;  /* 0xffffff7402587950 */ /* 0x000fea0003c3ffff */
.L_x_138:
[----:B------:R-:W-:-:S00]  /*8aa0*/  BRA `(.L_x_138) ;  /* 0xfffffffc00fc7947 */ /* 0x000fc0000383ffff */
[----:B------:R-:W-:-:S00]  /*8ab0*/  NOP ;  /* 0x0000000000007918 */ /* 0x000fc00000000000 */
        /* <DEDUP_REMOVED lines=12> */
.L_x_139:


//--------------------- .nv.global.init           --------------------------
	.section	.nv.global.init,"aw",@progbits
.nv.global.init:
	.type		$str$27,@object
	.size		$str$27,($str$28 - $str$27)
$str$27:
        /*0000*/ 	.byte	0x28, 0x61, 0x64, 0x64, 0x72, 0x65, 0x73, 0x73, 0x20, 0x26, 0x20, 0x6d, 0x61, 0x73, 0x6b, 0x29
        /*0010*/ 	.byte	0x20, 0x3d, 0x3d, 0x20, 0x30, 0x00
	.type		$str$28,@object
	.size		$str$28,($str$26 - $str$28)
$str$28:
        /*0016*/ 	.byte	0x2f, 0x74, 0x6d, 0x70, 0x2f, 0x63, 0x75, 0x74, 0x6c, 0x61, 0x73, 0x73, 0x5f, 0x73, 0x77, 0x65
        /*0026*/ 	.byte	0x65, 0x70, 0x5f, 0x73, 0x72, 0x63, 0x2f, 0x69, 0x6e, 0x63, 0x6c, 0x75, 0x64, 0x65, 0x2f, 0x63
        /*0036*/ 	.byte	0x75, 0x74, 0x65, 0x2f, 0x70, 0x6f, 0x69, 0x6e, 0x74, 0x65, 0x72, 0x5f, 0x66, 0x6c, 0x61, 0x67
        /*0046*/ 	.byte	0x67, 0x65, 0x64, 0x2e, 0x68, 0x70, 0x70, 0x00
	.type		$str$26,@object
	.size		$str$26,($str$25 - $str$26)
$str$26:
        /*004e*/ 	.byte	0x2f, 0x74, 0x6d, 0x70, 0x2f, 0x63, 0x75, 0x74, 0x6c, 0x61, 0x73, 0x73, 0x5f, 0x73, 0x77, 0x65
        /*005e*/ 	.byte	0x65, 0x70, 0x5f, 0x73, 0x72, 0x63, 0x2f, 0x69, 0x6e, 0x63, 0x6c, 0x75, 0x64, 0x65, 0x2f, 0x63
        /*006e*/ 	.byte	0x75, 0x74, 0x65, 0x2f, 0x61, 0x74, 0x6f, 0x6d, 0x2f, 0x63, 0x6f, 0x70, 0x79, 0x5f, 0x74, 0x72
        /*007e*/ 	.byte	0x61, 0x69, 0x74, 0x73, 0x5f, 0x73, 0x6d, 0x31, 0x30, 0x30, 0x2e, 0x68, 0x70, 0x70, 0x00
	.type		$str$25,@object
	.size		$str$25,(__unnamed_1 - $str$25)
$str$25:
        /*008d*/ 	.byte	0x28, 0x28, 0x75, 0x69, 0x6e, 0x74, 0x33, 0x32, 0x5f, 0x74, 0x28, 0x74, 0x68, 0x72, 0x65, 0x61
        /*009d*/ 	.byte	0x64, 0x49, 0x64, 0x78, 0x2e, 0x78, 0x29, 0x20, 0x2f, 0x20, 0x33, 0x32, 0x29, 0x20, 0x25, 0x20
        /*00ad*/ 	.byte	0x34, 0x29, 0x20, 0x3d, 0x3d, 0x20, 0x28, 0x28, 0x28, 0x74, 0x6d, 0x65, 0x6d, 0x5f, 0x61, 0x64
        /*00bd*/ 	.byte	0x64, 0x72, 0x20, 0x3e, 0x3e, 0x20, 0x31, 0x36, 0x29, 0x20, 0x2f, 0x20, 0x33, 0x32, 0x29, 0x20
        /*00cd*/ 	.byte	0x25, 0x20, 0x34, 0x29, 0x00
	.type		__unnamed_1,@object
	.size		__unnamed_1,(__unnamed_2 - __unnamed_1)
__unnamed_1:
        /*00d2*/ 	.byte	0x61, 0x75, 0x74, 0x6f, 0x20, 0x63, 0x75, 0x74, 0x65, 0x3a, 0x3a, 0x61, 0x73, 0x5f, 0x70, 0x6f
        /* <DEDUP_REMOVED lines=24> */
        /*0262*/ 	.byte	0x5d, 0x00
	.type		__unnamed_2,@object
	.size		__unnamed_2,(.L_2 - __unnamed_2)
__unnamed_2:
        /* <DEDUP_REMOVED lines=42> */
        /*0504*/ 	.byte	0x43, 0x3c, 0x30, 0x3e, 0x3e, 0x3e, 0x3e, 0x5d, 0x00
.L_2:


//--------------------- .nv.shared._ZN7cutlass13device_kernelINS_4gemm6kernel13GemmUniversalIN4cute5tupleIJiiiiEEENS1_10collective13CollectiveMmaINS1_35MainloopSm100TmaUmmaWarpSpecializedILi3ELi2ELi4ENS5_IJNS4_1CILi1EEESB_SB_EEEEENS5_IJNSA_ILi128EEESE_NSA_ILi32EEEEEEaNS5_IJlSB_lEEEaSH_NS4_8TiledMMAINS4_8MMA_AtomIJNS4_15SM100_MMA_S8_SSIaaiLi128ELi128ELNS4_4UMMA5MajorE0ELSM_0ELNSL_8SaturateE0EEEEEENS4_6LayoutISC_NS5_IJNSA_ILi0EEESR_SR_EEEEENS5_IJNS4_10UnderscoreESU_SU_EEEEENS4_13SM90_TMA_LOADENS4_14ComposedLayoutINS4_7SwizzleILi1ELi4ELi3EEENS4_18smem_ptr_flag_bitsILi8EEENSQ_INS5_IJNSA_ILi8EEESF_EEENS5_IJSF_SB_EEEEEEEvNS4_8identityESX_S17_vS18_EENS_8epilogue10collective18CollectiveEpilogueINS1A_23Sm100TmaWarpSpecializedILi2ELi2ELi64ELb0ELb0EEEJSG_NS5_IJNSQ_ISE_SB_EENSQ_INSA_ILi64EEESB_EEEEEaSH_aSH_NS1A_6fusion15FusionCallbacksIS1E_NS1J_17LinearCombinationIaiaiLNS_15FloatRoundStyleE2EEESG_S1I_JEEENS4_5SM1004TMEM4LOAD26SM100_TMEM_LOAD_32dp32b64xESX_NSY_INSZ_ILi2ELi4ELi3EEES12_NSQ_INS5_IJS13_S1G_EEENS5_IJS1G_SB_EEEEEEENS4_39AutoVectorizingCopyWithAssumedAlignmentILi128EEENS4_14SM90_TMA_STOREES1X_S1Z_S1Z_EEEvvEEEEvNT_6ParamsE --------------------------
	.section	.nv.shared._ZN7cutlass13device_kernelINS_4gemm6kernel13GemmUniversalIN4cute5tupleIJiiiiEEENS1_10collective13CollectiveMmaINS1_35MainloopSm100TmaUmmaWarpSpecializedILi3ELi2ELi4ENS5_IJNS4_1CILi1EEESB_SB_EEEEENS5_IJNSA_ILi128EEESE_NSA_ILi32EEEEEEaNS5_IJlSB_lEEEaSH_NS4_8TiledMMAINS4_8MMA_AtomIJNS4_15SM100_MMA_S8_SSIaaiLi128ELi128ELNS4_4UMMA5MajorE0ELSM_0ELNSL_8SaturateE0EEEEEENS4_6LayoutISC_NS5_IJNSA_ILi0EEESR_SR_EEEEENS5_IJNS4_10UnderscoreESU_SU_EEEEENS4_13SM90_TMA_LOADENS4_14ComposedLayoutINS4_7SwizzleILi1ELi4ELi3EEENS4_18smem_ptr_flag_bitsILi8EEENSQ_INS5_IJNSA_ILi8EEESF_EEENS5_IJSF_SB_EEEEEEEvNS4_8identityESX_S17_vS18_EENS_8epilogue10collective18CollectiveEpilogueINS1A_23Sm100TmaWarpSpecializedILi2ELi2ELi64ELb0ELb0EEEJSG_NS5_IJNSQ_ISE_SB_EENSQ_INSA_ILi64EEESB_EEEEEaSH_aSH_NS1A_6fusion15FusionCallbacksIS1E_NS1J_17LinearCombinationIaiaiLNS_15FloatRoundStyleE2EEESG_S1I_JEEENS4_5SM1004TMEM4LOAD26SM100_TMEM_LOAD_32dp32b64xESX_NSY_INSZ_ILi2ELi4ELi3EEES12_NSQ_INS5_IJS13_S1G_EEENS5_IJS1G_SB_EEEEEEENS4_39AutoVectorizingCopyWithAssumedAlignmentILi128EEENS4_14SM90_TMA_STOREES1X_S1Z_S1Z_EEEvvEEEEvNT_6ParamsE,"aw",@nobits
	.sectionflags	@""
	.align	16
	.zero		1024


//--------------------- .nv.shared.reserved.0     --------------------------
	.section	.nv.shared.reserved.0,"aw",@nobits
	.weak		__nv_reservedSMEM_offset_0_alias
	.size		__nv_reservedSMEM_offset_0_alias, 0, 64
	.other		__nv_reservedSMEM_offset_0_alias,@"STO_CUDA_RESERVED_SHARED STV_DEFAULT"
__nv_reservedSMEM_offset_0_alias:
	.zero		0
.nv.shared.reserved.0:
	.zero		64
	.weak		__nv_reservedSMEM_tcgen05_partition
	.type		__nv_reservedSMEM_tcgen05_partition,@object
	.size		__nv_reservedSMEM_tcgen05_partition,(.L_0 - __nv_reservedSMEM_tcgen05_partition)
__nv_reservedSMEM_tcgen05_partition:
	.zero		32
.L_0:


//--------------------- .nv.global                --------------------------
	.section	.nv.global,"aw",@nobits
.nv.global:
	.type		_ZN40_INTERNAL_fde4ee2c_4_k_cu_50386373_165444cute1_E,@object
	.size		_ZN40_INTERNAL_fde4ee2c_4_k_cu_50386373_165444cute1_E,(_ZN40_INTERNAL_fde4ee2c_4_k_cu_50386373_165444cuda3std3__45__cpo6cbeginE - _ZN40_INTERNAL_fde4ee2c_4_k_cu_50386373_165444cute1_E)
_ZN40_INTERNAL_fde4ee2c_4_k_cu_50386373_165444cute1_E:
	.zero		1
	.type		_ZN40_INTERNAL_fde4ee2c_4_k_cu_50386373_165444cuda3std3__45__cpo6cbeginE,@object
	.size		_ZN40_INTERNAL_fde4ee2c_4_k_cu_50386373_165444cuda3std3__45__cpo6cbeginE,(_ZN40_INTERNAL_fde4ee2c_4_k_cu_50386373_165444cuda3std3__48in_placeE - _ZN40_INTERNAL_fde4ee2c_4_k_cu_50386373_165444cuda3std3__45__cpo6cbeginE)
_ZN40_INTERNAL_fde4ee2c_4_k_cu_50386373_165444cuda3std3__45__cpo6cbeginE:
	.zero		1
	.type		_ZN40_INTERNAL_fde4ee2c_4_k_cu_50386373_165444cuda3std3__48in_placeE,@object
	.size		_ZN40_INTERNAL_fde4ee2c_4_k_cu_50386373_165444cuda3std3__48in_placeE,(_ZN40_INTERNAL_fde4ee2c_4_k_cu_50386373_165444cuda3std6ranges3__45__cpo9iter_moveE - _ZN40_INTERNAL_fde4ee2c_4_k_cu_50386373_165444cuda3std3__48in_placeE)
_ZN40_INTERNAL_fde4ee2c_4_k_cu_50386373_165444cuda3std3__48in_placeE:
	.zero		1
	.type		_ZN40_INTERNAL_fde4ee2c_4_k_cu_50386373_165444cuda3std6ranges3__45__cpo9iter_moveE,@object
	.size		_ZN40_INTERNAL_fde4ee2c_4_k_cu_50386373_165444cuda3std6ranges3__45__cpo9iter_moveE,(_ZN40_INTERNAL_fde4ee2c_4_k_cu_50386373_165444cuda3std3__45__cpo5beginE - _ZN40_INTERNAL_fde4ee2c_4_k_cu_50386373_165444cuda3std6ranges3__45__cpo9iter_moveE)
_ZN40_INTERNAL_fde4ee2c_4_k_cu_50386373_165444cuda3std6ranges3__45__cpo9iter_moveE:
	.zero		1
	.type		_ZN40_INTERNAL_fde4ee2c_4_k_cu_50386373_165444cuda3std3__45__cpo5beginE,@object
	.size		_ZN40_INTERNAL_fde4ee2c_4_k_cu_50386373_165444cuda3std3__45__cpo5beginE,(_ZN40_INTERNAL_fde4ee2c_4_k_cu_50386373_165444cuda3std3__442_GLOBAL__N__fde4ee2c_4_k_cu_50386373_165446ignoreE - _ZN40_INTERNAL_fde4ee2c_4_k_cu_50386373_165444cuda3std3__45__cpo5beginE)
_ZN40_INTERNAL_fde4ee2c_4_k_cu_50386373_165444cuda3std3__45__cpo5beginE:
	.zero		1
	.type		_ZN40_INTERNAL_fde4ee2c_4_k_cu_50386373_165444cuda3std3__442_GLOBAL__N__fde4ee2c_4_k_cu_50386373_165446ignoreE,@object
	.size		_ZN40_INTERNAL_fde4ee2c_4_k_cu_50386373_165444cuda3std3__442_GLOBAL__N__fde4ee2c_4_k_cu_50386373_165446ignoreE,(_ZN40_INTERNAL_fde4ee2c_4_k_cu_50386373_165444cute7productE - _ZN40_INTERNAL_fde4ee2c_4_k_cu_50386373_165444cuda3std3__442_GLOBAL__N__fde4ee2c_4_k_cu_50386373_165446ignoreE)
_ZN40_INTERNAL_fde4ee2c_4_k_cu_50386373_165444cuda3std3__442_GLOBAL__N__fde4ee2c_4_k_cu_50386373_165446ignoreE:
	.zero		1
	.type		_ZN40_INTERNAL_fde4ee2c_4_k_cu_50386373_165444cute7productE,@object
	.size		_ZN40_INTERNAL_fde4ee2c_4_k_cu_50386373_165444cute7productE,(_ZN40_INTERNAL_fde4ee2c_4_k_cu_50386373_165444cuda3std3__45__cpo3endE - _ZN40_INTERNAL_fde4ee2c_4_k_cu_50386373_165444cute7productE)
_ZN40_INTERNAL_fde4ee2c_4_k_cu_50386373_165444cute7productE:
	.zero		1
	.type		_ZN40_INTERNAL_fde4ee2c_4_k_cu_50386373_165444cuda3std3__45__cpo3endE,@object
	.size		_ZN40_INTERNAL_fde4ee2c_4_k_cu_50386373_165444cuda3std3__45__cpo3endE,(_ZN40_INTERNAL_fde4ee2c_4_k_cu_50386373_165444cuda3std3__419piecewise_constructE - _ZN40_INTERNAL_fde4ee2c_4_k_cu_50386373_165444cuda3std3__45__cpo3endE)
_ZN40_INTERNAL_fde4ee2c_4_k_cu_50386373_165444cuda3std3__45__cpo3endE:
	.zero		1
	.type		_ZN40_INTERNAL_fde4ee2c_4_k_cu_50386373_165444cuda3std3__419piecewise_constructE,@object
	.size		_ZN40_INTERNAL_fde4ee2c_4_k_cu_50386373_165444cuda3std3__419piecewise_constructE,(_ZN40_INTERNAL_fde4ee2c_4_k_cu_50386373_165444cuda3std3__45__cpo4cendE - _ZN40_INTERNAL_fde4ee2c_4_k_cu_50386373_165444cuda3std3__419piecewise_constructE)
_ZN40_INTERNAL_fde4ee2c_4_k_cu_50386373_165444cuda3std3__419piecewise_constructE:
	.zero		1
	.type		_ZN40_INTERNAL_fde4ee2c_4_k_cu_50386373_165444cuda3std3__45__cpo4cendE,@object
	.size		_ZN40_INTERNAL_fde4ee2c_4_k_cu_50386373_165444cuda3std3__45__cpo4cendE,(_ZN40_INTERNAL_fde4ee2c_4_k_cu_50386373_165444cuda3std6ranges3__45__cpo4swapE - _ZN40_INTERNAL_fde4ee2c_4_k_cu_50386373_165444cuda3std3__45__cpo4cendE)
_ZN40_INTERNAL_fde4ee2c_4_k_cu_50386373_165444cuda3std3__45__cpo4cendE:
	.zero		1
	.type		_ZN40_INTERNAL_fde4ee2c_4_k_cu_50386373_165444cuda3std6ranges3__45__cpo4swapE,@object
	.size		_ZN40_INTERNAL_fde4ee2c_4_k_cu_50386373_165444cuda3std6ranges3__45__cpo4swapE,(.L_10 - _ZN40_INTERNAL_fde4ee2c_4_k_cu_50386373_165444cuda3std6ranges3__45__cpo4swapE)
_ZN40_INTERNAL_fde4ee2c_4_k_cu_50386373_165444cuda3std6ranges3__45__cpo4swapE:
	.zero		1
.L_10:


//--------------------- .nv.constant0._ZN7cutlass13device_kernelINS_4gemm6kernel13GemmUniversalIN4cute5tupleIJiiiiEEENS1_10collective13CollectiveMmaINS1_35MainloopSm100TmaUmmaWarpSpecializedILi3ELi2ELi4ENS5_IJNS4_1CILi1EEESB_SB_EEEEENS5_IJNSA_ILi128EEESE_NSA_ILi32EEEEEEaNS5_IJlSB_lEEEaSH_NS4_8TiledMMAINS4_8MMA_AtomIJNS4_15SM100_MMA_S8_SSIaaiLi128ELi128ELNS4_4UMMA5MajorE0ELSM_0ELNSL_8SaturateE0EEEEEENS4_6LayoutISC_NS5_IJNSA_ILi0EEESR_SR_EEEEENS5_IJNS4_10UnderscoreESU_SU_EEEEENS4_13SM90_TMA_LOADENS4_14ComposedLayoutINS4_7SwizzleILi1ELi4ELi3EEENS4_18smem_ptr_flag_bitsILi8EEENSQ_INS5_IJNSA_ILi8EEESF_EEENS5_IJSF_SB_EEEEEEEvNS4_8identityESX_S17_vS18_EENS_8epilogue10collective18CollectiveEpilogueINS1A_23Sm100TmaWarpSpecializedILi2ELi2ELi64ELb0ELb0EEEJSG_NS5_IJNSQ_ISE_SB_EENSQ_INSA_ILi64EEESB_EEEEEaSH_aSH_NS1A_6fusion15FusionCallbacksIS1E_NS1J_17LinearCombinationIaiaiLNS_15FloatRoundStyleE2EEESG_S1I_JEEENS4_5SM1004TMEM4LOAD26SM100_TMEM_LOAD_32dp32b64xESX_NSY_INSZ_ILi2ELi4ELi3EEES12_NSQ_INS5_IJS13_S1G_EEENS5_IJS1G_SB_EEEEEEENS4_39AutoVectorizingCopyWithAssumedAlignmentILi128EEENS4_14SM90_TMA_STOREES1X_S1Z_S1Z_EEEvvEEEEvNT_6ParamsE --------------------------
	.section	.nv.constant0._ZN7cutlass13device_kernelINS_4gemm6kernel13GemmUniversalIN4cute5tupleIJiiiiEEENS1_10collective13CollectiveMmaINS1_35MainloopSm100TmaUmmaWarpSpecializedILi3ELi2ELi4ENS5_IJNS4_1CILi1EEESB_SB_EEEEENS5_IJNSA_ILi128EEESE_NSA_ILi32EEEEEEaNS5_IJlSB_lEEEaSH_NS4_8TiledMMAINS4_8MMA_AtomIJNS4_15SM100_MMA_S8_SSIaaiLi128ELi128ELNS4_4UMMA5MajorE0ELSM_0ELNSL_8SaturateE0EEEEEENS4_6LayoutISC_NS5_IJNSA_ILi0EEESR_SR_EEEEENS5_IJNS4_10UnderscoreESU_SU_EEEEENS4_13SM90_TMA_LOADENS4_14ComposedLayoutINS4_7SwizzleILi1ELi4ELi3EEENS4_18smem_ptr_flag_bitsILi8EEENSQ_INS5_IJNSA_ILi8EEESF_EEENS5_IJSF_SB_EEEEEEEvNS4_8identityESX_S17_vS18_EENS_8epilogue10collective18CollectiveEpilogueINS1A_23Sm100TmaWarpSpecializedILi2ELi2ELi64ELb0ELb0EEEJSG_NS5_IJNSQ_ISE_SB_EENSQ_INSA_ILi64EEESB_EEEEEaSH_aSH_NS1A_6fusion15FusionCallbacksIS1E_NS1J_17LinearCombinationIaiaiLNS_15FloatRoundStyleE2EEESG_S1I_JEEENS4_5SM1004TMEM4LOAD26SM100_TMEM_LOAD_32dp32b64xESX_NSY_INSZ_ILi2ELi4ELi3EEES12_NSQ_INS5_IJS13_S1G_EEENS5_IJS1G_SB_EEEEEEENS4_39AutoVectorizingCopyWithAssumedAlignmentILi128EEENS4_14SM90_TMA_STOREES1X_S1Z_S1Z_EEEvvEEEEvNT_6ParamsE,"a",@progbits
	.sectionflags	@""
	.align	4
.nv.constant0._ZN7cutlass13device_kernelINS_4gemm6kernel13GemmUniversalIN4cute5tupleIJiiiiEEENS1_10collective13CollectiveMmaINS1_35MainloopSm100TmaUmmaWarpSpecializedILi3ELi2ELi4ENS5_IJNS4_1CILi1EEESB_SB_EEEEENS5_IJNSA_ILi128EEESE_NSA_ILi32EEEEEEaNS5_IJlSB_lEEEaSH_NS4_8TiledMMAINS4_8MMA_AtomIJNS4_15SM100_MMA_S8_SSIaaiLi128ELi128ELNS4_4UMMA5MajorE0ELSM_0ELNSL_8SaturateE0EEEEEENS4_6LayoutISC_NS5_IJNSA_ILi0EEESR_SR_EEEEENS5_IJNS4_10UnderscoreESU_SU_EEEEENS4_13SM90_TMA_LOADENS4_14ComposedLayoutINS4_7SwizzleILi1ELi4ELi3EEENS4_18smem_ptr_flag_bitsILi8EEENSQ_INS5_IJNSA_ILi8EEESF_EEENS5_IJSF_SB_EEEEEEEvNS4_8identityESX_S17_vS18_EENS_8epilogue10collective18CollectiveEpilogueINS1A_23Sm100TmaWarpSpecializedILi2ELi2ELi64ELb0ELb0EEEJSG_NS5_IJNSQ_ISE_SB_EENSQ_INSA_ILi64EEESB_EEEEEaSH_aSH_NS1A_6fusion15FusionCallbacksIS1E_NS1J_17LinearCombinationIaiaiLNS_15FloatRoundStyleE2EEESG_S1I_JEEENS4_5SM1004TMEM4LOAD26SM100_TMEM_LOAD_32dp32b64xESX_NSY_INSZ_ILi2ELi4ELi3EEES12_NSQ_INS5_IJS13_S1G_EEENS5_IJS1G_SB_EEEEEEENS4_39AutoVectorizingCopyWithAssumedAlignmentILi128EEENS4_14SM90_TMA_STOREES1X_S1Z_S1Z_EEEvvEEEEvNT_6ParamsE:
	.zero		2944


//--------------------- SYMBOLS --------------------------

	.type		.nv.reservedSmem.offset0,@object
	.size		.nv.reservedSmem.offset0,0x4
	.type		.nv.reservedSmem.cap,@object
	.size		.nv.reservedSmem.cap,0x4
	.type		__assertfail,@function
